	.target	sm_90a

	.elftype	@"ET_EXEC"


//--------------------- .note.nv.tkinfo           --------------------------
	.section	.note.nv.tkinfo,"",@"SHT_NOTE"
	.sectionflags	@"SHF_NOTE_NV_TKINFO"
	.tkinfo
        /*0018*/ 	.word	0x00000002
        /*0030*/ 	.string	""
        /*0030*/ 	.string	"ptxas"
        /*0030*/ 	.string	"Cuda compilation tools, release 13.0, V13.0.88"
        /*0030*/ 	.string	"Build cuda_13.0.r13.0/compiler.36424714_0"
        /*0030*/ 	.string	"-arch sm_90a -m 64 "



//--------------------- .note.nv.cuinfo           --------------------------
	.section	.note.nv.cuinfo,"",@"SHT_NOTE"
	.sectionflags	@"SHF_NOTE_NV_CUINFO"
        /*0018*/ 	.short	0x0002
        /*001a*/ 	.short	0x005a
        /*001c*/ 	.short	0x0082
	.zero		2


//--------------------- .nv.info                  --------------------------
	.section	.nv.info,"",@"SHT_CUDA_INFO"
	.align	4


	//----- nvinfo : EIATTR_REGCOUNT
	.align		4
        /*0000*/ 	.byte	0x04, 0x2f
        /*0002*/ 	.short	(.L_18 - .L_17)
	.align		4
.L_17:
        /*0004*/ 	.word	index@(_ZN7cutlass13device_kernelINS_4gemm6kernel13GemmUniversalIN4cute5tupleIJiiiiEEENS1_10collective13CollectiveMmaINS1_34MainloopSm90TmaGmmaWarpSpecializedILi4ENS5_IJNS4_1CILi2EEENSA_ILi1EEESC_EEENS1_35KernelTmaWarpSpecializedCooperativeEEENS5_IJNSA_ILi256EEENSA_ILi64EEESH_EEENS_6half_tENS5_IJlSC_lEEESJ_SK_NS4_8TiledMMAINS4_8MMA_AtomIJNS4_4SM904GMMA25MMA_64x64x16_F32F16F16_SSILNSO_5MajorE0ELSQ_0ELNSO_7ScaleInE1ELSR_1EEEEEENS4_6LayoutISD_NS5_IJSC_NSA_ILi0EEESV_EEEEENS5_IJNS4_10UnderscoreESY_SY_EEEEENS4_13SM90_TMA_LOADENS4_14ComposedLayoutINS4_7SwizzleILi3ELi4ELi3EEENS4_18smem_ptr_flag_bitsILi16EEENSU_INS5_IJNSA_ILi8EEESH_EEENS5_IJSH_SC_EEEEEEEvNS4_8identityENS4_23SM90_TMA_LOAD_MULTICASTES1B_vS1C_EENS_8epilogue10collective18CollectiveEpilogueINS1F_22Sm90TmaWarpSpecializedILi4ELi2ELi16ELb1ELb0EEEJSI_NS5_IJNSA_ILi128EEENSA_ILi32EEEEEESJ_SK_SJ_SK_NS1F_6fusion15FusionCallbacksIS1J_NS1N_23LinCombPerRowBiasEltActINS1F_6thread4ReLuESJ_fSJ_SJ_fLi8ELNS_15FloatRoundStyleE2EEESI_S1M_JEEES11_NS12_INS13_ILi2ELi4ELi3EEES16_NSU_INS5_IJS17_S1L_EEENS5_IJS1L_SC_EEEEEEENS4_17SM75_U32x4_LDSM_NENS4_14SM90_TMA_STOREES1Z_NS4_17SM90_U32x4_STSM_NENS4_9Copy_AtomIJS22_SJ_EEEvEEEvvEEEEvNT_6ParamsE)
        /*0008*/ 	.word	0x000000a8


	//----- nvinfo : EIATTR_FRAME_SIZE
	.align		4
.L_18:
        /*000c*/ 	.byte	0x04, 0x11
        /*000e*/ 	.short	(.L_20 - .L_19)
	.align		4
.L_19:
        /*0010*/ 	.word	index@(_ZN7cutlass13device_kernelINS_4gemm6kernel13GemmUniversalIN4cute5tupleIJiiiiEEENS1_10collective13CollectiveMmaINS1_34MainloopSm90TmaGmmaWarpSpecializedILi4ENS5_IJNS4_1CILi2EEENSA_ILi1EEESC_EEENS1_35KernelTmaWarpSpecializedCooperativeEEENS5_IJNSA_ILi256EEENSA_ILi64EEESH_EEENS_6half_tENS5_IJlSC_lEEESJ_SK_NS4_8TiledMMAINS4_8MMA_AtomIJNS4_4SM904GMMA25MMA_64x64x16_F32F16F16_SSILNSO_5MajorE0ELSQ_0ELNSO_7ScaleInE1ELSR_1EEEEEENS4_6LayoutISD_NS5_IJSC_NSA_ILi0EEESV_EEEEENS5_IJNS4_10UnderscoreESY_SY_EEEEENS4_13SM90_TMA_LOADENS4_14ComposedLayoutINS4_7SwizzleILi3ELi4ELi3EEENS4_18smem_ptr_flag_bitsILi16EEENSU_INS5_IJNSA_ILi8EEESH_EEENS5_IJSH_SC_EEEEEEEvNS4_8identityENS4_23SM90_TMA_LOAD_MULTICASTES1B_vS1C_EENS_8epilogue10collective18CollectiveEpilogueINS1F_22Sm90TmaWarpSpecializedILi4ELi2ELi16ELb1ELb0EEEJSI_NS5_IJNSA_ILi128EEENSA_ILi32EEEEEESJ_SK_SJ_SK_NS1F_6fusion15FusionCallbacksIS1J_NS1N_23LinCombPerRowBiasEltActINS1F_6thread4ReLuESJ_fSJ_SJ_fLi8ELNS_15FloatRoundStyleE2EEESI_S1M_JEEES11_NS12_INS13_ILi2ELi4ELi3EEES16_NSU_INS5_IJS17_S1L_EEENS5_IJS1L_SC_EEEEEEENS4_17SM75_U32x4_LDSM_NENS4_14SM90_TMA_STOREES1Z_NS4_17SM90_U32x4_STSM_NENS4_9Copy_AtomIJS22_SJ_EEEvEEEvvEEEEvNT_6ParamsE)
        /*0014*/ 	.word	0x00000000


	//----- nvinfo : EIATTR_MIN_STACK_SIZE
	.align		4
.L_20:
        /*0018*/ 	.byte	0x04, 0x12
        /*001a*/ 	.short	(.L_22 - .L_21)
	.align		4
.L_21:
        /*001c*/ 	.word	index@(_ZN7cutlass13device_kernelINS_4gemm6kernel13GemmUniversalIN4cute5tupleIJiiiiEEENS1_10collective13CollectiveMmaINS1_34MainloopSm90TmaGmmaWarpSpecializedILi4ENS5_IJNS4_1CILi2EEENSA_ILi1EEESC_EEENS1_35KernelTmaWarpSpecializedCooperativeEEENS5_IJNSA_ILi256EEENSA_ILi64EEESH_EEENS_6half_tENS5_IJlSC_lEEESJ_SK_NS4_8TiledMMAINS4_8MMA_AtomIJNS4_4SM904GMMA25MMA_64x64x16_F32F16F16_SSILNSO_5MajorE0ELSQ_0ELNSO_7ScaleInE1ELSR_1EEEEEENS4_6LayoutISD_NS5_IJSC_NSA_ILi0EEESV_EEEEENS5_IJNS4_10UnderscoreESY_SY_EEEEENS4_13SM90_TMA_LOADENS4_14ComposedLayoutINS4_7SwizzleILi3ELi4ELi3EEENS4_18smem_ptr_flag_bitsILi16EEENSU_INS5_IJNSA_ILi8EEESH_EEENS5_IJSH_SC_EEEEEEEvNS4_8identityENS4_23SM90_TMA_LOAD_MULTICASTES1B_vS1C_EENS_8epilogue10collective18CollectiveEpilogueINS1F_22Sm90TmaWarpSpecializedILi4ELi2ELi16ELb1ELb0EEEJSI_NS5_IJNSA_ILi128EEENSA_ILi32EEEEEESJ_SK_SJ_SK_NS1F_6fusion15FusionCallbacksIS1J_NS1N_23LinCombPerRowBiasEltActINS1F_6thread4ReLuESJ_fSJ_SJ_fLi8ELNS_15FloatRoundStyleE2EEESI_S1M_JEEES11_NS12_INS13_ILi2ELi4ELi3EEES16_NSU_INS5_IJS17_S1L_EEENS5_IJS1L_SC_EEEEEEENS4_17SM75_U32x4_LDSM_NENS4_14SM90_TMA_STOREES1Z_NS4_17SM90_U32x4_STSM_NENS4_9Copy_AtomIJS22_SJ_EEEvEEEvvEEEEvNT_6ParamsE)
        /*0020*/ 	.word	0x00000000
.L_22:


//--------------------- .nv.compat                --------------------------
	.section	.nv.compat,"",@"SHT_CUDA_COMPAT_INFO"
	.align	4
        /*0000*/ 	.byte	0x02, 0x09, 0x01, 0x00, 0x02, 0x02, 0x04, 0x00, 0x02, 0x05, 0x05, 0x00, 0x03, 0x07, 0x01, 0x01
        /*0010*/ 	.byte	0x02, 0x03, 0x01, 0x00, 0x02, 0x06, 0x01, 0x00, 0x04, 0x0b, 0x08, 0x00, 0x00, 0x00, 0x00, 0x00
        /*0020*/ 	.byte	0x00, 0x00, 0x00, 0x00


//--------------------- .nv.info._ZN7cutlass13device_kernelINS_4gemm6kernel13GemmUniversalIN4cute5tupleIJiiiiEEENS1_10collective13CollectiveMmaINS1_34MainloopSm90TmaGmmaWarpSpecializedILi4ENS5_IJNS4_1CILi2EEENSA_ILi1EEESC_EEENS1_35KernelTmaWarpSpecializedCooperativeEEENS5_IJNSA_ILi256EEENSA_ILi64EEESH_EEENS_6half_tENS5_IJlSC_lEEESJ_SK_NS4_8TiledMMAINS4_8MMA_AtomIJNS4_4SM904GMMA25MMA_64x64x16_F32F16F16_SSILNSO_5MajorE0ELSQ_0ELNSO_7ScaleInE1ELSR_1EEEEEENS4_6LayoutISD_NS5_IJSC_NSA_ILi0EEESV_EEEEENS5_IJNS4_10UnderscoreESY_SY_EEEEENS4_13SM90_TMA_LOADENS4_14ComposedLayoutINS4_7SwizzleILi3ELi4ELi3EEENS4_18smem_ptr_flag_bitsILi16EEENSU_INS5_IJNSA_ILi8EEESH_EEENS5_IJSH_SC_EEEEEEEvNS4_8identityENS4_23SM90_TMA_LOAD_MULTICASTES1B_vS1C_EENS_8epilogue10collective18CollectiveEpilogueINS1F_22Sm90TmaWarpSpecializedILi4ELi2ELi16ELb1ELb0EEEJSI_NS5_IJNSA_ILi128EEENSA_ILi32EEEEEESJ_SK_SJ_SK_NS1F_6fusion15FusionCallbacksIS1J_NS1N_23LinCombPerRowBiasEltActINS1F_6thread4ReLuESJ_fSJ_SJ_fLi8ELNS_15FloatRoundStyleE2EEESI_S1M_JEEES11_NS12_INS13_ILi2ELi4ELi3EEES16_NSU_INS5_IJS17_S1L_EEENS5_IJS1L_SC_EEEEEEENS4_17SM75_U32x4_LDSM_NENS4_14SM90_TMA_STOREES1Z_NS4_17SM90_U32x4_STSM_NENS4_9Copy_AtomIJS22_SJ_EEEvEEEvvEEEEvNT_6ParamsE --------------------------
	.section	.nv.info._ZN7cutlass13device_kernelINS_4gemm6kernel13GemmUniversalIN4cute5tupleIJiiiiEEENS1_10collective13CollectiveMmaINS1_34MainloopSm90TmaGmmaWarpSpecializedILi4ENS5_IJNS4_1CILi2EEENSA_ILi1EEESC_EEENS1_35KernelTmaWarpSpecializedCooperativeEEENS5_IJNSA_ILi256EEENSA_ILi64EEESH_EEENS_6half_tENS5_IJlSC_lEEESJ_SK_NS4_8TiledMMAINS4_8MMA_AtomIJNS4_4SM904GMMA25MMA_64x64x16_F32F16F16_SSILNSO_5MajorE0ELSQ_0ELNSO_7ScaleInE1ELSR_1EEEEEENS4_6LayoutISD_NS5_IJSC_NSA_ILi0EEESV_EEEEENS5_IJNS4_10UnderscoreESY_SY_EEEEENS4_13SM90_TMA_LOADENS4_14ComposedLayoutINS4_7SwizzleILi3ELi4ELi3EEENS4_18smem_ptr_flag_bitsILi16EEENSU_INS5_IJNSA_ILi8EEESH_EEENS5_IJSH_SC_EEEEEEEvNS4_8identityENS4_23SM90_TMA_LOAD_MULTICASTES1B_vS1C_EENS_8epilogue10collective18CollectiveEpilogueINS1F_22Sm90TmaWarpSpecializedILi4ELi2ELi16ELb1ELb0EEEJSI_NS5_IJNSA_ILi128EEENSA_ILi32EEEEEESJ_SK_SJ_SK_NS1F_6fusion15FusionCallbacksIS1J_NS1N_23LinCombPerRowBiasEltActINS1F_6thread4ReLuESJ_fSJ_SJ_fLi8ELNS_15FloatRoundStyleE2EEESI_S1M_JEEES11_NS12_INS13_ILi2ELi4ELi3EEES16_NSU_INS5_IJS17_S1L_EEENS5_IJS1L_SC_EEEEEEENS4_17SM75_U32x4_LDSM_NENS4_14SM90_TMA_STOREES1Z_NS4_17SM90_U32x4_STSM_NENS4_9Copy_AtomIJS22_SJ_EEEvEEEvvEEEEvNT_6ParamsE,"",@"SHT_CUDA_INFO"
	.sectionflags	@""
	.align	4


	//----- nvinfo : EIATTR_CUDA_API_VERSION
	.align		4
        /*0000*/ 	.byte	0x04, 0x37
        /*0002*/ 	.short	(.L_24 - .L_23)
.L_23:
        /*0004*/ 	.word	0x00000082


	//----- nvinfo : EIATTR_KPARAM_INFO
	.align		4
.L_24:
        /*0008*/ 	.byte	0x04, 0x17
        /*000a*/ 	.short	(.L_26 - .L_25)
.L_25:
        /*000c*/ 	.word	0x00000000
        /*0010*/ 	.short	0x0000
        /*0012*/ 	.short	0x0070
        /*0014*/ 	.byte	0x00, 0xf0, 0x01, 0x1c


	//----- nvinfo : EIATTR_SPARSE_MMA_MASK
	.align		4
.L_26:
        /*0018*/ 	.byte	0x03, 0x50
        /*001a*/ 	.short	0x0000


	//----- nvinfo : EIATTR_MAXREG_COUNT
	.align		4
        /*001c*/ 	.byte	0x03, 0x1b
        /*001e*/ 	.short	0x00a8


	//----- nvinfo : EIATTR_NUM_BARRIERS
	.align		4
        /*0020*/ 	.byte	0x02, 0x4c
        /*0022*/ 	.byte	0x02
	.zero		1


	//----- nvinfo : EIATTR_EXTERNS
	.align		4
        /*0024*/ 	.byte	0x04, 0x0f
        /*0026*/ 	.short	(.L_28 - .L_27)


	//   ....[0]....
	.align		4
.L_27:
        /*0028*/ 	.word	index@(__assertfail)


	//----- nvinfo : EIATTR_MERCURY_ISA_VERSION
	.align		4
.L_28:
        /*002c*/ 	.byte	0x03, 0x5f
        /*002e*/ 	.short	0x0101


	//----- nvinfo : EIATTR_INT_WARP_WIDE_INSTR_OFFSETS
	.align		4
        /*0030*/ 	.byte	0x04, 0x31
        /*0032*/ 	.short	(.L_30 - .L_29)


	//   ....[0]....
.L_29:
        /*0034*/ 	.word	0x000009f0


	//   ....[1]....
        /*0038*/ 	.word	0x00000a30


	//   ....[2]....
        /*003c*/ 	.word	0x00000b50


	//   ....[3]....
        /*0040*/ 	.word	0x00002470


	//----- nvinfo : EIATTR_COOP_GROUP_MASK_REGIDS
	.align		4
.L_30:
        /*0044*/ 	.byte	0x04, 0x29
        /*0046*/ 	.short	(.L_32 - .L_31)


	//   ....[0]....
.L_31:
        /*0048*/ 	.word	0xffffffff


	//   ....[1]....
        /*004c*/ 	.word	0xffffffff


	//   ....[2]....
        /*0050*/ 	.word	0xffffffff


	//   ....[3]....
        /*0054*/ 	.word	0xffffffff


	//   ....[4]....
        /*0058*/ 	.word	0xffffffff


	//   ....[5]....
        /*005c*/ 	.word	0xffffffff


	//   ....[6]....
        /*0060*/ 	.word	0xffffffff


	//----- nvinfo : EIATTR_COOP_GROUP_INSTR_OFFSETS
	.align		4
.L_32:
        /*0064*/ 	.byte	0x04, 0x28
        /*0066*/ 	.short	(.L_34 - .L_33)


	//   ....[0]....
.L_33:
        /*0068*/ 	.word	0x00000070


	//   ....[1]....
        /*006c*/ 	.word	0x00000080


	//   ....[2]....
        /*0070*/ 	.word	0x00000440


	//   ....[3]....
        /*0074*/ 	.word	0x000005d0


	//   ....[4]....
        /*0078*/ 	.word	0x00000800


	//   ....[5]....
        /*007c*/ 	.word	0x00000c80


	//   ....[6]....
        /*0080*/ 	.word	0x00001770


	//----- nvinfo : EIATTR_REG_RECONFIG
	.align		4
.L_34:
        /*0084*/ 	.byte	0x01, 0x54
	.zero		2


	//----- nvinfo : EIATTR_SYSCALL_OFFSETS
	.align		4
        /*0088*/ 	.byte	0x04, 0x46
        /*008a*/ 	.short	(.L_36 - .L_35)


	//   ....[0]....
.L_35:
        /*008c*/ 	.word	0x00001930


	//   ....[1]....
        /*0090*/ 	.word	0x000026a0


	//   ....[2]....
        /*0094*/ 	.word	0x00002790


	//----- nvinfo : EIATTR_MBARRIER_INSTR_OFFSETS
	.align		4
.L_36:
        /*0098*/ 	.byte	0x04, 0x39
        /*009a*/ 	.short	(.L_38 - .L_37)


	//   ....[0]....
.L_37:
        /*009c*/ 	.word	0x00000540
        /*00a0*/ 	.word	0x000000ff
        /*00a4*/ 	.word	0x00000000
        /*00a8*/ 	.short	0x0100
        /*00aa*/ 	.byte	0x08
	.zero		1


	//   ....[1]....
        /*00ac*/ 	.word	0x00000550
        /*00b0*/ 	.word	0x000000ff
        /*00b4*/ 	.word	0x00000020
        /*00b8*/ 	.short	0x0100
        /*00ba*/ 	.byte	0x08
	.zero		1


	//   ....[2]....
        /*00bc*/ 	.word	0x00000560
        /*00c0*/ 	.word	0x000000ff
        /*00c4*/ 	.word	0x00000008
        /*00c8*/ 	.short	0x0100
        /*00ca*/ 	.byte	0x08
	.zero		1


	//   ....[3]....
        /*00cc*/ 	.word	0x00000570
        /*00d0*/ 	.word	0x000000ff
        /*00d4*/ 	.word	0x00000028
        /*00d8*/ 	.short	0x0100
        /*00da*/ 	.byte	0x08
	.zero		1


	//   ....[4]....
        /*00dc*/ 	.word	0x00000580
        /*00e0*/ 	.word	0x000000ff
        /*00e4*/ 	.word	0x00000010
        /*00e8*/ 	.short	0x0100
        /*00ea*/ 	.byte	0x08
	.zero		1


	//   ....[5]....
        /*00ec*/ 	.word	0x00000590
        /*00f0*/ 	.word	0x000000ff
        /*00f4*/ 	.word	0x00000030
        /*00f8*/ 	.short	0x0100
        /*00fa*/ 	.byte	0x08
	.zero		1


	//   ....[6]....
        /*00fc*/ 	.word	0x000005a0
        /*0100*/ 	.word	0x000000ff
        /*0104*/ 	.word	0x00000018
        /*0108*/ 	.short	0x0100
        /*010a*/ 	.byte	0x08
	.zero		1


	//   ....[7]....
        /*010c*/ 	.word	0x000005b0
        /*0110*/ 	.word	0x000000ff
        /*0114*/ 	.word	0x00000038
        /*0118*/ 	.short	0x0100
        /*011a*/ 	.byte	0x08
	.zero		1


	//   ....[8]....
        /*011c*/ 	.word	0x00000710
        /*0120*/ 	.word	0x000000ff
        /*0124*/ 	.word	0x00000040
        /*0128*/ 	.short	0x0100
        /*012a*/ 	.byte	0x08
	.zero		1


	//   ....[9]....
        /*012c*/ 	.word	0x00000720
        /*0130*/ 	.word	0x000000ff
        /*0134*/ 	.word	0x00000060
        /*0138*/ 	.short	0x0100
        /*013a*/ 	.byte	0x08
	.zero		1


	//   ....[10]....
        /*013c*/ 	.word	0x00000730
        /*0140*/ 	.word	0x000000ff
        /*0144*/ 	.word	0x00000048
        /*0148*/ 	.short	0x0100
        /*014a*/ 	.byte	0x08
	.zero		1


	//   ....[11]....
        /*014c*/ 	.word	0x00000740
        /*0150*/ 	.word	0x000000ff
        /*0154*/ 	.word	0x00000068
        /*0158*/ 	.short	0x0100
        /*015a*/ 	.byte	0x08
	.zero		1


	//   ....[12]....
        /*015c*/ 	.word	0x00000750
        /*0160*/ 	.word	0x000000ff
        /*0164*/ 	.word	0x00000050
        /*0168*/ 	.short	0x0100
        /*016a*/ 	.byte	0x08
	.zero		1


	//   ....[13]....
        /*016c*/ 	.word	0x00000760
        /*0170*/ 	.word	0x000000ff
        /*0174*/ 	.word	0x00000070
        /*0178*/ 	.short	0x0100
        /*017a*/ 	.byte	0x08
	.zero		1


	//   ....[14]....
        /*017c*/ 	.word	0x00000770
        /*0180*/ 	.word	0x000000ff
        /*0184*/ 	.word	0x00000058
        /*0188*/ 	.short	0x0100
        /*018a*/ 	.byte	0x08
	.zero		1


	//   ....[15]....
        /*018c*/ 	.word	0x00000780
        /*0190*/ 	.word	0x000000ff
        /*0194*/ 	.word	0x00000078
        /*0198*/ 	.short	0x0100
        /*019a*/ 	.byte	0x08
	.zero		1


	//   ....[16]....
        /*019c*/ 	.word	0x00000bc0
        /*01a0*/ 	.word	0x000000ff
        /*01a4*/ 	.word	0x00000080
        /*01a8*/ 	.short	0x0100
        /*01aa*/ 	.byte	0x06
	.zero		1


	//   ....[17]....
        /*01ac*/ 	.word	0x00000c30
        /*01b0*/ 	.word	0x000000ff
        /*01b4*/ 	.word	0x00000088
        /*01b8*/ 	.short	0x0100
        /*01ba*/ 	.byte	0x06
	.zero		1


	//   ....[18]....
        /*01bc*/ 	.word	0x000019b0
        /*01c0*/ 	.word	0x00000003
        /*01c4*/ 	.word	0x00000000
        /*01c8*/ 	.short	0x010a
        /*01ca*/ 	.byte	0x3f
	.zero		1


	//   ....[19]....
        /*01cc*/ 	.word	0x000019f0
        /*01d0*/ 	.word	0x00000003
        /*01d4*/ 	.word	0x00000000
        /*01d8*/ 	.short	0x010a
        /*01da*/ 	.byte	0x3f
	.zero		1


	//   ....[20]....
        /*01dc*/ 	.word	0x00001ee0
        /*01e0*/ 	.word	0x000000ff
        /*01e4*/ 	.word	0x00000000
        /*01e8*/ 	.short	0x010a
        /*01ea*/ 	.byte	0x07
	.zero		1


	//   ....[21]....
        /*01ec*/ 	.word	0x00001f20
        /*01f0*/ 	.word	0x000000ff
        /*01f4*/ 	.word	0x00000000
        /*01f8*/ 	.short	0x010a
        /*01fa*/ 	.byte	0x07
	.zero		1


	//   ....[22]....
        /*01fc*/ 	.word	0x00002300
        /*0200*/ 	.word	0x00000005
        /*0204*/ 	.word	0x00000000
        /*0208*/ 	.short	0x0101
        /*020a*/ 	.byte	0x3f
	.zero		1


	//   ....[23]....
        /*020c*/ 	.word	0x000024f0
        /*0210*/ 	.word	0x00000003
        /*0214*/ 	.word	0x00000000
        /*0218*/ 	.short	0x0101
        /*021a*/ 	.byte	0x3f
	.zero		1


	//   ....[24]....
        /*021c*/ 	.word	0x00003110
        /*0220*/ 	.word	0x000000ff
        /*0224*/ 	.word	0x00000040
        /*0228*/ 	.short	0x010a
        /*022a*/ 	.byte	0x34
	.zero		1


	//   ....[25]....
        /*022c*/ 	.word	0x00003970
        /*0230*/ 	.word	0x000000ff
        /*0234*/ 	.word	0x00000000
        /*0238*/ 	.short	0x0101
        /*023a*/ 	.byte	0x04
	.zero		1


	//   ....[26]....
        /*023c*/ 	.word	0x00003a70
        /*0240*/ 	.word	0x0000000e
        /*0244*/ 	.word	0x00000040
        /*0248*/ 	.short	0x010a
        /*024a*/ 	.byte	0x3f
	.zero		1


	//   ....[27]....
        /*024c*/ 	.word	0x00004090
        /*0250*/ 	.word	0x000000ff
        /*0254*/ 	.word	0x00000000
        /*0258*/ 	.short	0x0101
        /*025a*/ 	.byte	0x04
	.zero		1


	//   ....[28]....
        /*025c*/ 	.word	0x000041a0
        /*0260*/ 	.word	0x0000000e
        /*0264*/ 	.word	0x00000040
        /*0268*/ 	.short	0x010a
        /*026a*/ 	.byte	0x3f
	.zero		1


	//   ....[29]....
        /*026c*/ 	.word	0x00004810
        /*0270*/ 	.word	0x000000ff
        /*0274*/ 	.word	0x00000000
        /*0278*/ 	.short	0x0101
        /*027a*/ 	.byte	0x04
	.zero		1


	//   ....[30]....
        /*027c*/ 	.word	0x00004900
        /*0280*/ 	.word	0x0000000e
        /*0284*/ 	.word	0x00000040
        /*0288*/ 	.short	0x010a
        /*028a*/ 	.byte	0x3f
	.zero		1


	//   ....[31]....
        /*028c*/ 	.word	0x00004f20
        /*0290*/ 	.word	0x000000ff
        /*0294*/ 	.word	0x00000000
        /*0298*/ 	.short	0x0101
        /*029a*/ 	.byte	0x04
	.zero		1


	//   ....[32]....
        /*029c*/ 	.word	0x000058f0
        /*02a0*/ 	.word	0x000000ff
        /*02a4*/ 	.word	0x00000000
        /*02a8*/ 	.short	0x0101
        /*02aa*/ 	.byte	0x04
	.zero		1


	//   ....[33]....
        /*02ac*/ 	.word	0x00005f00
        /*02b0*/ 	.word	0x000000ff
        /*02b4*/ 	.word	0x00000088
        /*02b8*/ 	.short	0x010a
        /*02ba*/ 	.byte	0x04
	.zero		1


	//   ....[34]....
        /*02bc*/ 	.word	0x00006310
        /*02c0*/ 	.word	0x000000ff
        /*02c4*/ 	.word	0x00000060
        /*02c8*/ 	.short	0x010a
        /*02ca*/ 	.byte	0x05
	.zero		1


	//   ....[35]....
        /*02cc*/ 	.word	0x00006400
        /*02d0*/ 	.word	0x000000ff
        /*02d4*/ 	.word	0x00000040
        /*02d8*/ 	.short	0x010b
        /*02da*/ 	.byte	0x05
	.zero		1


	//   ....[36]....
        /*02dc*/ 	.word	0x00006460
        /*02e0*/ 	.word	0x000000ff
        /*02e4*/ 	.word	0x00000000
        /*02e8*/ 	.short	0x0101
        /*02ea*/ 	.byte	0x04
	.zero		1


	//   ....[37]....
        /*02ec*/ 	.word	0x00006490
        /*02f0*/ 	.word	0x000000ff
        /*02f4*/ 	.word	0x00000068
        /*02f8*/ 	.short	0x010a
        /*02fa*/ 	.byte	0x05
	.zero		1


	//   ....[38]....
        /*02fc*/ 	.word	0x000065a0
        /*0300*/ 	.word	0x000000ff
        /*0304*/ 	.word	0x00000048
        /*0308*/ 	.short	0x010b
        /*030a*/ 	.byte	0x05
	.zero		1


	//   ....[39]....
        /*030c*/ 	.word	0x00006610
        /*0310*/ 	.word	0x000000ff
        /*0314*/ 	.word	0x00000000
        /*0318*/ 	.short	0x0101
        /*031a*/ 	.byte	0x04
	.zero		1


	//   ....[40]....
        /*031c*/ 	.word	0x00006640
        /*0320*/ 	.word	0x000000ff
        /*0324*/ 	.word	0x00000070
        /*0328*/ 	.short	0x010a
        /*032a*/ 	.byte	0x05
	.zero		1


	//   ....[41]....
        /*032c*/ 	.word	0x00006740
        /*0330*/ 	.word	0x000000ff
        /*0334*/ 	.word	0x00000050
        /*0338*/ 	.short	0x010b
        /*033a*/ 	.byte	0x05
	.zero		1


	//   ....[42]....
        /*033c*/ 	.word	0x000067a0
        /*0340*/ 	.word	0x000000ff
        /*0344*/ 	.word	0x00000000
        /*0348*/ 	.short	0x0101
        /*034a*/ 	.byte	0x04
	.zero		1


	//   ....[43]....
        /*034c*/ 	.word	0x000067d0
        /*0350*/ 	.word	0x000000ff
        /*0354*/ 	.word	0x00000078
        /*0358*/ 	.short	0x010a
        /*035a*/ 	.byte	0x05
	.zero		1


	//   ....[44]....
        /*035c*/ 	.word	0x000068d0
        /*0360*/ 	.word	0x000000ff
        /*0364*/ 	.word	0x00000058
        /*0368*/ 	.short	0x010b
        /*036a*/ 	.byte	0x05
	.zero		1


	//   ....[45]....
        /*036c*/ 	.word	0x000069c0
        /*0370*/ 	.word	0x000000ff
        /*0374*/ 	.word	0x00000000
        /*0378*/ 	.short	0x0101
        /*037a*/ 	.byte	0x04
	.zero		1


	//   ....[46]....
        /*037c*/ 	.word	0x00007000
        /*0380*/ 	.word	0x00000003
        /*0384*/ 	.word	0x00000060
        /*0388*/ 	.short	0x010a
        /*038a*/ 	.byte	0x3f
	.zero		1


	//   ....[47]....
        /*038c*/ 	.word	0x00007040
        /*0390*/ 	.word	0x00000003
        /*0394*/ 	.word	0x00000068
        /*0398*/ 	.short	0x010a
        /*039a*/ 	.byte	0x3f
	.zero		1


	//   ....[48]....
        /*039c*/ 	.word	0x00007080
        /*03a0*/ 	.word	0x00000003
        /*03a4*/ 	.word	0x00000070
        /*03a8*/ 	.short	0x010a
        /*03aa*/ 	.byte	0x3f
	.zero		1


	//   ....[49]....
        /*03ac*/ 	.word	0x000070d0
        /*03b0*/ 	.word	0x00000003
        /*03b4*/ 	.word	0x00000078
        /*03b8*/ 	.short	0x010a
        /*03ba*/ 	.byte	0x3f
	.zero		1


	//   ....[50]....
        /*03bc*/ 	.word	0x00007430
        /*03c0*/ 	.word	0x0000000e
        /*03c4*/ 	.word	0x00000020
        /*03c8*/ 	.short	0x010a
        /*03ca*/ 	.byte	0x3f
	.zero		1


	//   ....[51]....
        /*03cc*/ 	.word	0x000077e0
        /*03d0*/ 	.word	0x00000004
        /*03d4*/ 	.word	0x00000088
        /*03d8*/ 	.short	0x0101
        /*03da*/ 	.byte	0x3f
	.zero		1


	//   ....[52]....
        /*03dc*/ 	.word	0x00007ee0
        /*03e0*/ 	.word	0x00000005
        /*03e4*/ 	.word	0x00000000
        /*03e8*/ 	.short	0x010a
        /*03ea*/ 	.byte	0x3f
	.zero		1


	//   ....[53]....
        /*03ec*/ 	.word	0x00007f60
        /*03f0*/ 	.word	0x00000007
        /*03f4*/ 	.word	0x00000000
        /*03f8*/ 	.short	0x010a
        /*03fa*/ 	.byte	0x3f
	.zero		1


	//   ....[54]....
        /*03fc*/ 	.word	0x00007ff0
        /*0400*/ 	.word	0x00000006
        /*0404*/ 	.word	0x00000000
        /*0408*/ 	.short	0x010a
        /*040a*/ 	.byte	0x3f
	.zero		1


	//   ....[55]....
        /*040c*/ 	.word	0x00008080
        /*0410*/ 	.word	0x00000003
        /*0414*/ 	.word	0x00000000
        /*0418*/ 	.short	0x010a
        /*041a*/ 	.byte	0x3f
	.zero		1


	//   ....[56]....
        /*041c*/ 	.word	0x000080e0
        /*0420*/ 	.word	0x00000003
        /*0424*/ 	.word	0x00000000
        /*0428*/ 	.short	0x010a
        /*042a*/ 	.byte	0x3f
	.zero		1


	//   ....[57]....
        /*042c*/ 	.word	0x00008140
        /*0430*/ 	.word	0x00000005
        /*0434*/ 	.word	0x00000000
        /*0438*/ 	.short	0x010a
        /*043a*/ 	.byte	0x3f
	.zero		1


	//   ....[58]....
        /*043c*/ 	.word	0x000081a0
        /*0440*/ 	.word	0x00000005
        /*0444*/ 	.word	0x00000040
        /*0448*/ 	.short	0x010a
        /*044a*/ 	.byte	0x3f
	.zero		1


	//   ....[59]....
        /*044c*/ 	.word	0x000081f0
        /*0450*/ 	.word	0x0000000e
        /*0454*/ 	.word	0x00000040
        /*0458*/ 	.short	0x010a
        /*045a*/ 	.byte	0x3f
	.zero		1


	//   ....[60]....
        /*045c*/ 	.word	0x00008240
        /*0460*/ 	.word	0x0000000e
        /*0464*/ 	.word	0x00000040
        /*0468*/ 	.short	0x010a
        /*046a*/ 	.byte	0x3f
	.zero		1


	//   ....[61]....
        /*046c*/ 	.word	0x00008290
        /*0470*/ 	.word	0x0000000e
        /*0474*/ 	.word	0x00000040
        /*0478*/ 	.short	0x010a
        /*047a*/ 	.byte	0x3f
	.zero		1


	//   ....[62]....
        /*047c*/ 	.word	0x000082f0
        /*0480*/ 	.word	0x00000003
        /*0484*/ 	.word	0x00000088
        /*0488*/ 	.short	0x010a
        /*048a*/ 	.byte	0x3f
	.zero		1


	//   ....[63]....
        /*048c*/ 	.word	0x00008350
        /*0490*/ 	.word	0x00000005
        /*0494*/ 	.word	0x00000060
        /*0498*/ 	.short	0x010a
        /*049a*/ 	.byte	0x3f
	.zero		1


	//   ....[64]....
        /*049c*/ 	.word	0x000083b0
        /*04a0*/ 	.word	0x00000005
        /*04a4*/ 	.word	0x00000068
        /*04a8*/ 	.short	0x010a
        /*04aa*/ 	.byte	0x3f
	.zero		1


	//   ....[65]....
        /*04ac*/ 	.word	0x00008410
        /*04b0*/ 	.word	0x00000005
        /*04b4*/ 	.word	0x00000070
        /*04b8*/ 	.short	0x010a
        /*04ba*/ 	.byte	0x3f
	.zero		1


	//   ....[66]....
        /*04bc*/ 	.word	0x00008470
        /*04c0*/ 	.word	0x00000005
        /*04c4*/ 	.word	0x00000078
        /*04c8*/ 	.short	0x010a
        /*04ca*/ 	.byte	0x3f
	.zero		1


	//   ....[67]....
        /*04cc*/ 	.word	0x000084c0
        /*04d0*/ 	.word	0x00000003
        /*04d4*/ 	.word	0x00000060
        /*04d8*/ 	.short	0x010a
        /*04da*/ 	.byte	0x3f
	.zero		1


	//   ....[68]....
        /*04dc*/ 	.word	0x00008510
        /*04e0*/ 	.word	0x00000003
        /*04e4*/ 	.word	0x00000068
        /*04e8*/ 	.short	0x010a
        /*04ea*/ 	.byte	0x3f
	.zero		1


	//   ....[69]....
        /*04ec*/ 	.word	0x00008560
        /*04f0*/ 	.word	0x00000003
        /*04f4*/ 	.word	0x00000070
        /*04f8*/ 	.short	0x010a
        /*04fa*/ 	.byte	0x3f
	.zero		1


	//   ....[70]....
        /*04fc*/ 	.word	0x00008630
        /*0500*/ 	.word	0x0000000e
        /*0504*/ 	.word	0x00000020
        /*0508*/ 	.short	0x010a
        /*050a*/ 	.byte	0x3f
	.zero		1


	//   ....[71]....
        /*050c*/ 	.word	0x00008700
        /*0510*/ 	.word	0x00000005
        /*0514*/ 	.word	0x00000000
        /*0518*/ 	.short	0x010a
        /*051a*/ 	.byte	0x3f
	.zero		1


	//   ....[72]....
        /*051c*/ 	.word	0x00008750
        /*0520*/ 	.word	0x00000007
        /*0524*/ 	.word	0x00000000
        /*0528*/ 	.short	0x010a
        /*052a*/ 	.byte	0x3f
	.zero		1


	//   ....[73]....
        /*052c*/ 	.word	0x000087a0
        /*0530*/ 	.word	0x00000006
        /*0534*/ 	.word	0x00000000
        /*0538*/ 	.short	0x010a
        /*053a*/ 	.byte	0x3f
	.zero		1


	//----- nvinfo : EIATTR_NUM_MBARRIERS
	.align		4
.L_38:
        /*053c*/ 	.byte	0x03, 0x38
        /*053e*/ 	.short	0x0012


	//----- nvinfo : EIATTR_EXIT_INSTR_OFFSETS
	.align		4
        /*0540*/ 	.byte	0x04, 0x1c
        /*0542*/ 	.short	(.L_40 - .L_39)


	//   ....[0]....
.L_39:
        /*0544*/ 	.word	0x000080d0


	//----- nvinfo : EIATTR_MAX_THREADS
	.align		4
.L_40:
        /*0548*/ 	.byte	0x04, 0x05
        /*054a*/ 	.short	(.L_42 - .L_41)
.L_41:
        /*054c*/ 	.word	0x00000180
        /*0550*/ 	.word	0x00000001
        /*0554*/ 	.word	0x00000001


	//----- nvinfo : EIATTR_CRS_STACK_SIZE
	.align		4
.L_42:
        /*0558*/ 	.byte	0x04, 0x1e
        /*055a*/ 	.short	(.L_44 - .L_43)
.L_43:
        /*055c*/ 	.word	0x00000000


	//----- nvinfo : EIATTR_CBANK_PARAM_SIZE
	.align		4
.L_44:
        /*0560*/ 	.byte	0x03, 0x19
        /*0562*/ 	.short	0x0770


	//----- nvinfo : EIATTR_PARAM_CBANK
	.align		4
        /*0564*/ 	.byte	0x04, 0x0a
        /*0566*/ 	.short	(.L_46 - .L_45)
	.align		4
.L_45:
        /*0568*/ 	.word	index@(.nv.constant0._ZN7cutlass13device_kernelINS_4gemm6kernel13GemmUniversalIN4cute5tupleIJiiiiEEENS1_10collective13CollectiveMmaINS1_34MainloopSm90TmaGmmaWarpSpecializedILi4ENS5_IJNS4_1CILi2EEENSA_ILi1EEESC_EEENS1_35KernelTmaWarpSpecializedCooperativeEEENS5_IJNSA_ILi256EEENSA_ILi64EEESH_EEENS_6half_tENS5_IJlSC_lEEESJ_SK_NS4_8TiledMMAINS4_8MMA_AtomIJNS4_4SM904GMMA25MMA_64x64x16_F32F16F16_SSILNSO_5MajorE0ELSQ_0ELNSO_7ScaleInE1ELSR_1EEEEEENS4_6LayoutISD_NS5_IJSC_NSA_ILi0EEESV_EEEEENS5_IJNS4_10UnderscoreESY_SY_EEEEENS4_13SM90_TMA_LOADENS4_14ComposedLayoutINS4_7SwizzleILi3ELi4ELi3EEENS4_18smem_ptr_flag_bitsILi16EEENSU_INS5_IJNSA_ILi8EEESH_EEENS5_IJSH_SC_EEEEEEEvNS4_8identityENS4_23SM90_TMA_LOAD_MULTICASTES1B_vS1C_EENS_8epilogue10collective18CollectiveEpilogueINS1F_22Sm90TmaWarpSpecializedILi4ELi2ELi16ELb1ELb0EEEJSI_NS5_IJNSA_ILi128EEENSA_ILi32EEEEEESJ_SK_SJ_SK_NS1F_6fusion15FusionCallbacksIS1J_NS1N_23LinCombPerRowBiasEltActINS1F_6thread4ReLuESJ_fSJ_SJ_fLi8ELNS_15FloatRoundStyleE2EEESI_S1M_JEEES11_NS12_INS13_ILi2ELi4ELi3EEES16_NSU_INS5_IJS17_S1L_EEENS5_IJS1L_SC_EEEEEEENS4_17SM75_U32x4_LDSM_NENS4_14SM90_TMA_STOREES1Z_NS4_17SM90_U32x4_STSM_NENS4_9Copy_AtomIJS22_SJ_EEEvEEEvvEEEEvNT_6ParamsE)
        /*056c*/ 	.short	0x0210
        /*056e*/ 	.short	0x0770


	//----- nvinfo : EIATTR_SW_WAR
	.align		4
.L_46:
        /*0570*/ 	.byte	0x04, 0x36
        /*0572*/ 	.short	(.L_48 - .L_47)
.L_47:
        /*0574*/ 	.word	0x00000008
.L_48:


//--------------------- .nv.callgraph             --------------------------
	.section	.nv.callgraph,"",@"SHT_CUDA_CALLGRAPH"
	.align	4
	.sectionentsize	8
	.align		4
        /*0000*/ 	.word	0x00000000
	.align		4
        /*0004*/ 	.word	0xffffffff
	.align		4
        /*0008*/ 	.word	index@(_ZN7cutlass13device_kernelINS_4gemm6kernel13GemmUniversalIN4cute5tupleIJiiiiEEENS1_10collective13CollectiveMmaINS1_34MainloopSm90TmaGmmaWarpSpecializedILi4ENS5_IJNS4_1CILi2EEENSA_ILi1EEESC_EEENS1_35KernelTmaWarpSpecializedCooperativeEEENS5_IJNSA_ILi256EEENSA_ILi64EEESH_EEENS_6half_tENS5_IJlSC_lEEESJ_SK_NS4_8TiledMMAINS4_8MMA_AtomIJNS4_4SM904GMMA25MMA_64x64x16_F32F16F16_SSILNSO_5MajorE0ELSQ_0ELNSO_7ScaleInE1ELSR_1EEEEEENS4_6LayoutISD_NS5_IJSC_NSA_ILi0EEESV_EEEEENS5_IJNS4_10UnderscoreESY_SY_EEEEENS4_13SM90_TMA_LOADENS4_14ComposedLayoutINS4_7SwizzleILi3ELi4ELi3EEENS4_18smem_ptr_flag_bitsILi16EEENSU_INS5_IJNSA_ILi8EEESH_EEENS5_IJSH_SC_EEEEEEEvNS4_8identityENS4_23SM90_TMA_LOAD_MULTICASTES1B_vS1C_EENS_8epilogue10collective18CollectiveEpilogueINS1F_22Sm90TmaWarpSpecializedILi4ELi2ELi16ELb1ELb0EEEJSI_NS5_IJNSA_ILi128EEENSA_ILi32EEEEEESJ_SK_SJ_SK_NS1F_6fusion15FusionCallbacksIS1J_NS1N_23LinCombPerRowBiasEltActINS1F_6thread4ReLuESJ_fSJ_SJ_fLi8ELNS_15FloatRoundStyleE2EEESI_S1M_JEEES11_NS12_INS13_ILi2ELi4ELi3EEES16_NSU_INS5_IJS17_S1L_EEENS5_IJS1L_SC_EEEEEEENS4_17SM75_U32x4_LDSM_NENS4_14SM90_TMA_STOREES1Z_NS4_17SM90_U32x4_STSM_NENS4_9Copy_AtomIJS22_SJ_EEEvEEEvvEEEEvNT_6ParamsE)
	.align		4
        /*000c*/ 	.word	index@(__assertfail)
	.align		4
        /*0010*/ 	.word	0x00000000
	.align		4
        /*0014*/ 	.word	0xfffffffe
	.align		4
        /*0018*/ 	.word	0x00000000
	.align		4
        /*001c*/ 	.word	0xfffffffd
	.align		4
        /*0020*/ 	.word	0x00000000
	.align		4
        /*0024*/ 	.word	0xfffffffc


//--------------------- .nv.constant4             --------------------------
	.section	.nv.constant4,"a",@progbits
	.align	8
	.align		8
.nv.constant4:
        /*0000*/ 	.dword	__assertfail
	.align		8
        /*0008*/ 	.dword	__unnamed_1
	.align		8
        /*0010*/ 	.dword	__unnamed_2
	.align		8
        /*0018*/ 	.dword	_ZN39_INTERNAL_a45894ff_4_k_cu_93926f4a_27974cuda3std3__45__cpo5beginE
	.align		8
        /*0020*/ 	.dword	_ZN39_INTERNAL_a45894ff_4_k_cu_93926f4a_27974cuda3std3__45__cpo3endE
	.align		8
        /*0028*/ 	.dword	_ZN39_INTERNAL_a45894ff_4_k_cu_93926f4a_27974cuda3std3__45__cpo6cbeginE
	.align		8
        /*0030*/ 	.dword	_ZN39_INTERNAL_a45894ff_4_k_cu_93926f4a_27974cuda3std3__45__cpo4cendE
	.align		8
        /*0038*/ 	.dword	_ZN39_INTERNAL_a45894ff_4_k_cu_93926f4a_27974cuda3std3__441_GLOBAL__N__a45894ff_4_k_cu_93926f4a_27976ignoreE
	.align		8
        /*0040*/ 	.dword	_ZN39_INTERNAL_a45894ff_4_k_cu_93926f4a_27974cuda3std3__419piecewise_constructE
	.align		8
        /*0048*/ 	.dword	_ZN39_INTERNAL_a45894ff_4_k_cu_93926f4a_27974cuda3std3__48in_placeE
	.align		8
        /*0050*/ 	.dword	_ZN39_INTERNAL_a45894ff_4_k_cu_93926f4a_27974cuda3std6ranges3__45__cpo4swapE
	.align		8
        /*0058*/ 	.dword	_ZN39_INTERNAL_a45894ff_4_k_cu_93926f4a_27974cuda3std6ranges3__45__cpo9iter_moveE
	.align		8
        /*0060*/ 	.dword	_ZN39_INTERNAL_a45894ff_4_k_cu_93926f4a_27974cute7productE
	.align		8
        /*0068*/ 	.dword	_ZN39_INTERNAL_a45894ff_4_k_cu_93926f4a_27974cute1_E
	.align		8
        /*0070*/ 	.dword	$str$22
	.align		8
        /*0078*/ 	.dword	$str$23
	.align		8
        /*0080*/ 	.dword	$str$26
	.align		8
        /*0088*/ 	.dword	$str$27


//--------------------- .text._ZN7cutlass13device_kernelINS_4gemm6kernel13GemmUniversalIN4cute5tupleIJiiiiEEENS1_10collective13CollectiveMmaINS1_34MainloopSm90TmaGmmaWarpSpecializedILi4ENS5_IJNS4_1CILi2EEENSA_ILi1EEESC_EEENS1_35KernelTmaWarpSpecializedCooperativeEEENS5_IJNSA_ILi256EEENSA_ILi64EEESH_EEENS_6half_tENS5_IJlSC_lEEESJ_SK_NS4_8TiledMMAINS4_8MMA_AtomIJNS4_4SM904GMMA25MMA_64x64x16_F32F16F16_SSILNSO_5MajorE0ELSQ_0ELNSO_7ScaleInE1ELSR_1EEEEEENS4_6LayoutISD_NS5_IJSC_NSA_ILi0EEESV_EEEEENS5_IJNS4_10UnderscoreESY_SY_EEEEENS4_13SM90_TMA_LOADENS4_14ComposedLayoutINS4_7SwizzleILi3ELi4ELi3EEENS4_18smem_ptr_flag_bitsILi16EEENSU_INS5_IJNSA_ILi8EEESH_EEENS5_IJSH_SC_EEEEEEEvNS4_8identityENS4_23SM90_TMA_LOAD_MULTICASTES1B_vS1C_EENS_8epilogue10collective18CollectiveEpilogueINS1F_22Sm90TmaWarpSpecializedILi4ELi2ELi16ELb1ELb0EEEJSI_NS5_IJNSA_ILi128EEENSA_ILi32EEEEEESJ_SK_SJ_SK_NS1F_6fusion15FusionCallbacksIS1J_NS1N_23LinCombPerRowBiasEltActINS1F_6thread4ReLuESJ_fSJ_SJ_fLi8ELNS_15FloatRoundStyleE2EEESI_S1M_JEEES11_NS12_INS13_ILi2ELi4ELi3EEES16_NSU_INS5_IJS17_S1L_EEENS5_IJS1L_SC_EEEEEEENS4_17SM75_U32x4_LDSM_NENS4_14SM90_TMA_STOREES1Z_NS4_17SM90_U32x4_STSM_NENS4_9Copy_AtomIJS22_SJ_EEEvEEEvvEEEEvNT_6ParamsE --------------------------
	.section	.text._ZN7cutlass13device_kernelINS_4gemm6kernel13GemmUniversalIN4cute5tupleIJiiiiEEENS1_10collective13CollectiveMmaINS1_34MainloopSm90TmaGmmaWarpSpecializedILi4ENS5_IJNS4_1CILi2EEENSA_ILi1EEESC_EEENS1_35KernelTmaWarpSpecializedCooperativeEEENS5_IJNSA_ILi256EEENSA_ILi64EEESH_EEENS_6half_tENS5_IJlSC_lEEESJ_SK_NS4_8TiledMMAINS4_8MMA_AtomIJNS4_4SM904GMMA25MMA_64x64x16_F32F16F16_SSILNSO_5MajorE0ELSQ_0ELNSO_7ScaleInE1ELSR_1EEEEEENS4_6LayoutISD_NS5_IJSC_NSA_ILi0EEESV_EEEEENS5_IJNS4_10UnderscoreESY_SY_EEEEENS4_13SM90_TMA_LOADENS4_14ComposedLayoutINS4_7SwizzleILi3ELi4ELi3EEENS4_18smem_ptr_flag_bitsILi16EEENSU_INS5_IJNSA_ILi8EEESH_EEENS5_IJSH_SC_EEEEEEEvNS4_8identityENS4_23SM90_TMA_LOAD_MULTICASTES1B_vS1C_EENS_8epilogue10collective18CollectiveEpilogueINS1F_22Sm90TmaWarpSpecializedILi4ELi2ELi16ELb1ELb0EEEJSI_NS5_IJNSA_ILi128EEENSA_ILi32EEEEEESJ_SK_SJ_SK_NS1F_6fusion15FusionCallbacksIS1J_NS1N_23LinCombPerRowBiasEltActINS1F_6thread4ReLuESJ_fSJ_SJ_fLi8ELNS_15FloatRoundStyleE2EEESI_S1M_JEEES11_NS12_INS13_ILi2ELi4ELi3EEES16_NSU_INS5_IJS17_S1L_EEENS5_IJS1L_SC_EEEEEEENS4_17SM75_U32x4_LDSM_NENS4_14SM90_TMA_STOREES1Z_NS4_17SM90_U32x4_STSM_NENS4_9Copy_AtomIJS22_SJ_EEEvEEEvvEEEEvNT_6ParamsE,"ax",@progbits
	.align	128
.text._ZN7cutlass13device_kernelINS_4gemm6kernel13GemmUniversalIN4cute5tupleIJiiiiEEENS1_10collective13CollectiveMmaINS1_34MainloopSm90TmaGmmaWarpSpecializedILi4ENS5_IJNS4_1CILi2EEENSA_ILi1EEESC_EEENS1_35KernelTmaWarpSpecializedCooperativeEEENS5_IJNSA_ILi256EEENSA_ILi64EEESH_EEENS_6half_tENS5_IJlSC_lEEESJ_SK_NS4_8TiledMMAINS4_8MMA_AtomIJNS4_4SM904GMMA25MMA_64x64x16_F32F16F16_SSILNSO_5MajorE0ELSQ_0ELNSO_7ScaleInE1ELSR_1EEEEEENS4_6LayoutISD_NS5_IJSC_NSA_ILi0EEESV_EEEEENS5_IJNS4_10UnderscoreESY_SY_EEEEENS4_13SM90_TMA_LOADENS4_14ComposedLayoutINS4_7SwizzleILi3ELi4ELi3EEENS4_18smem_ptr_flag_bitsILi16EEENSU_INS5_IJNSA_ILi8EEESH_EEENS5_IJSH_SC_EEEEEEEvNS4_8identityENS4_23SM90_TMA_LOAD_MULTICASTES1B_vS1C_EENS_8epilogue10collective18CollectiveEpilogueINS1F_22Sm90TmaWarpSpecializedILi4ELi2ELi16ELb1ELb0EEEJSI_NS5_IJNSA_ILi128EEENSA_ILi32EEEEEESJ_SK_SJ_SK_NS1F_6fusion15FusionCallbacksIS1J_NS1N_23LinCombPerRowBiasEltActINS1F_6thread4ReLuESJ_fSJ_SJ_fLi8ELNS_15FloatRoundStyleE2EEESI_S1M_JEEES11_NS12_INS13_ILi2ELi4ELi3EEES16_NSU_INS5_IJS17_S1L_EEENS5_IJS1L_SC_EEEEEEENS4_17SM75_U32x4_LDSM_NENS4_14SM90_TMA_STOREES1Z_NS4_17SM90_U32x4_STSM_NENS4_9Copy_AtomIJS22_SJ_EEEvEEEvvEEEEvNT_6ParamsE:
        .type           _ZN7cutlass13device_kernelINS_4gemm6kernel13GemmUniversalIN4cute5tupleIJiiiiEEENS1_10collective13CollectiveMmaINS1_34MainloopSm90TmaGmmaWarpSpecializedILi4ENS5_IJNS4_1CILi2EEENSA_ILi1EEESC_EEENS1_35KernelTmaWarpSpecializedCooperativeEEENS5_IJNSA_ILi256EEENSA_ILi64EEESH_EEENS_6half_tENS5_IJlSC_lEEESJ_SK_NS4_8TiledMMAINS4_8MMA_AtomIJNS4_4SM904GMMA25MMA_64x64x16_F32F16F16_SSILNSO_5MajorE0ELSQ_0ELNSO_7ScaleInE1ELSR_1EEEEEENS4_6LayoutISD_NS5_IJSC_NSA_ILi0EEESV_EEEEENS5_IJNS4_10UnderscoreESY_SY_EEEEENS4_13SM90_TMA_LOADENS4_14ComposedLayoutINS4_7SwizzleILi3ELi4ELi3EEENS4_18smem_ptr_flag_bitsILi16EEENSU_INS5_IJNSA_ILi8EEESH_EEENS5_IJSH_SC_EEEEEEEvNS4_8identityENS4_23SM90_TMA_LOAD_MULTICASTES1B_vS1C_EENS_8epilogue10collective18CollectiveEpilogueINS1F_22Sm90TmaWarpSpecializedILi4ELi2ELi16ELb1ELb0EEEJSI_NS5_IJNSA_ILi128EEENSA_ILi32EEEEEESJ_SK_SJ_SK_NS1F_6fusion15FusionCallbacksIS1J_NS1N_23LinCombPerRowBiasEltActINS1F_6thread4ReLuESJ_fSJ_SJ_fLi8ELNS_15FloatRoundStyleE2EEESI_S1M_JEEES11_NS12_INS13_ILi2ELi4ELi3EEES16_NSU_INS5_IJS17_S1L_EEENS5_IJS1L_SC_EEEEEEENS4_17SM75_U32x4_LDSM_NENS4_14SM90_TMA_STOREES1Z_NS4_17SM90_U32x4_STSM_NENS4_9Copy_AtomIJS22_SJ_EEEvEEEvvEEEEvNT_6ParamsE,@function
        .size           _ZN7cutlass13device_kernelINS_4gemm6kernel13GemmUniversalIN4cute5tupleIJiiiiEEENS1_10collective13CollectiveMmaINS1_34MainloopSm90TmaGmmaWarpSpecializedILi4ENS5_IJNS4_1CILi2EEENSA_ILi1EEESC_EEENS1_35KernelTmaWarpSpecializedCooperativeEEENS5_IJNSA_ILi256EEENSA_ILi64EEESH_EEENS_6half_tENS5_IJlSC_lEEESJ_SK_NS4_8TiledMMAINS4_8MMA_AtomIJNS4_4SM904GMMA25MMA_64x64x16_F32F16F16_SSILNSO_5MajorE0ELSQ_0ELNSO_7ScaleInE1ELSR_1EEEEEENS4_6LayoutISD_NS5_IJSC_NSA_ILi0EEESV_EEEEENS5_IJNS4_10UnderscoreESY_SY_EEEEENS4_13SM90_TMA_LOADENS4_14ComposedLayoutINS4_7SwizzleILi3ELi4ELi3EEENS4_18smem_ptr_flag_bitsILi16EEENSU_INS5_IJNSA_ILi8EEESH_EEENS5_IJSH_SC_EEEEEEEvNS4_8identityENS4_23SM90_TMA_LOAD_MULTICASTES1B_vS1C_EENS_8epilogue10collective18CollectiveEpilogueINS1F_22Sm90TmaWarpSpecializedILi4ELi2ELi16ELb1ELb0EEEJSI_NS5_IJNSA_ILi128EEENSA_ILi32EEEEEESJ_SK_SJ_SK_NS1F_6fusion15FusionCallbacksIS1J_NS1N_23LinCombPerRowBiasEltActINS1F_6thread4ReLuESJ_fSJ_SJ_fLi8ELNS_15FloatRoundStyleE2EEESI_S1M_JEEES11_NS12_INS13_ILi2ELi4ELi3EEES16_NSU_INS5_IJS17_S1L_EEENS5_IJS1L_SC_EEEEEEENS4_17SM75_U32x4_LDSM_NENS4_14SM90_TMA_STOREES1Z_NS4_17SM90_U32x4_STSM_NENS4_9Copy_AtomIJS22_SJ_EEEvEEEvvEEEEvNT_6ParamsE,(.L_x_190 - _ZN7cutlass13device_kernelINS_4gemm6kernel13GemmUniversalIN4cute5tupleIJiiiiEEENS1_10collective13CollectiveMmaINS1_34MainloopSm90TmaGmmaWarpSpecializedILi4ENS5_IJNS4_1CILi2EEENSA_ILi1EEESC_EEENS1_35KernelTmaWarpSpecializedCooperativeEEENS5_IJNSA_ILi256EEENSA_ILi64EEESH_EEENS_6half_tENS5_IJlSC_lEEESJ_SK_NS4_8TiledMMAINS4_8MMA_AtomIJNS4_4SM904GMMA25MMA_64x64x16_F32F16F16_SSILNSO_5MajorE0ELSQ_0ELNSO_7ScaleInE1ELSR_1EEEEEENS4_6LayoutISD_NS5_IJSC_NSA_ILi0EEESV_EEEEENS5_IJNS4_10UnderscoreESY_SY_EEEEENS4_13SM90_TMA_LOADENS4_14ComposedLayoutINS4_7SwizzleILi3ELi4ELi3EEENS4_18smem_ptr_flag_bitsILi16EEENSU_INS5_IJNSA_ILi8EEESH_EEENS5_IJSH_SC_EEEEEEEvNS4_8identityENS4_23SM90_TMA_LOAD_MULTICASTES1B_vS1C_EENS_8epilogue10collective18CollectiveEpilogueINS1F_22Sm90TmaWarpSpecializedILi4ELi2ELi16ELb1ELb0EEEJSI_NS5_IJNSA_ILi128EEENSA_ILi32EEEEEESJ_SK_SJ_SK_NS1F_6fusion15FusionCallbacksIS1J_NS1N_23LinCombPerRowBiasEltActINS1F_6thread4ReLuESJ_fSJ_SJ_fLi8ELNS_15FloatRoundStyleE2EEESI_S1M_JEEES11_NS12_INS13_ILi2ELi4ELi3EEES16_NSU_INS5_IJS17_S1L_EEENS5_IJS1L_SC_EEEEEEENS4_17SM75_U32x4_LDSM_NENS4_14SM90_TMA_STOREES1Z_NS4_17SM90_U32x4_STSM_NENS4_9Copy_AtomIJS22_SJ_EEEvEEEvvEEEEvNT_6ParamsE)
        .other          _ZN7cutlass13device_kernelINS_4gemm6kernel13GemmUniversalIN4cute5tupleIJiiiiEEENS1_10collective13CollectiveMmaINS1_34MainloopSm90TmaGmmaWarpSpecializedILi4ENS5_IJNS4_1CILi2EEENSA_ILi1EEESC_EEENS1_35KernelTmaWarpSpecializedCooperativeEEENS5_IJNSA_ILi256EEENSA_ILi64EEESH_EEENS_6half_tENS5_IJlSC_lEEESJ_SK_NS4_8TiledMMAINS4_8MMA_AtomIJNS4_4SM904GMMA25MMA_64x64x16_F32F16F16_SSILNSO_5MajorE0ELSQ_0ELNSO_7ScaleInE1ELSR_1EEEEEENS4_6LayoutISD_NS5_IJSC_NSA_ILi0EEESV_EEEEENS5_IJNS4_10UnderscoreESY_SY_EEEEENS4_13SM90_TMA_LOADENS4_14ComposedLayoutINS4_7SwizzleILi3ELi4ELi3EEENS4_18smem_ptr_flag_bitsILi16EEENSU_INS5_IJNSA_ILi8EEESH_EEENS5_IJSH_SC_EEEEEEEvNS4_8identityENS4_23SM90_TMA_LOAD_MULTICASTES1B_vS1C_EENS_8epilogue10collective18CollectiveEpilogueINS1F_22Sm90TmaWarpSpecializedILi4ELi2ELi16ELb1ELb0EEEJSI_NS5_IJNSA_ILi128EEENSA_ILi32EEEEEESJ_SK_SJ_SK_NS1F_6fusion15FusionCallbacksIS1J_NS1N_23LinCombPerRowBiasEltActINS1F_6thread4ReLuESJ_fSJ_SJ_fLi8ELNS_15FloatRoundStyleE2EEESI_S1M_JEEES11_NS12_INS13_ILi2ELi4ELi3EEES16_NSU_INS5_IJS17_S1L_EEENS5_IJS1L_SC_EEEEEEENS4_17SM75_U32x4_LDSM_NENS4_14SM90_TMA_STOREES1Z_NS4_17SM90_U32x4_STSM_NENS4_9Copy_AtomIJS22_SJ_EEEvEEEvvEEEEvNT_6ParamsE,@"STO_CUDA_ENTRY STV_DEFAULT"
_ZN7cutlass13device_kernelINS_4gemm6kernel13GemmUniversalIN4cute5tupleIJiiiiEEENS1_10collective13CollectiveMmaINS1_34MainloopSm90TmaGmmaWarpSpecializedILi4ENS5_IJNS4_1CILi2EEENSA_ILi1EEESC_EEENS1_35KernelTmaWarpSpecializedCooperativeEEENS5_IJNSA_ILi256EEENSA_ILi64EEESH_EEENS_6half_tENS5_IJlSC_lEEESJ_SK_NS4_8TiledMMAINS4_8MMA_AtomIJNS4_4SM904GMMA25MMA_64x64x16_F32F16F16_SSILNSO_5MajorE0ELSQ_0ELNSO_7ScaleInE1ELSR_1EEEEEENS4_6LayoutISD_NS5_IJSC_NSA_ILi0EEESV_EEEEENS5_IJNS4_10UnderscoreESY_SY_EEEEENS4_13SM90_TMA_LOADENS4_14ComposedLayoutINS4_7SwizzleILi3ELi4ELi3EEENS4_18smem_ptr_flag_bitsILi16EEENSU_INS5_IJNSA_ILi8EEESH_EEENS5_IJSH_SC_EEEEEEEvNS4_8identityENS4_23SM90_TMA_LOAD_MULTICASTES1B_vS1C_EENS_8epilogue10collective18CollectiveEpilogueINS1F_22Sm90TmaWarpSpecializedILi4ELi2ELi16ELb1ELb0EEEJSI_NS5_IJNSA_ILi128EEENSA_ILi32EEEEEESJ_SK_SJ_SK_NS1F_6fusion15FusionCallbacksIS1J_NS1N_23LinCombPerRowBiasEltActINS1F_6thread4ReLuESJ_fSJ_SJ_fLi8ELNS_15FloatRoundStyleE2EEESI_S1M_JEEES11_NS12_INS13_ILi2ELi4ELi3EEES16_NSU_INS5_IJS17_S1L_EEENS5_IJS1L_SC_EEEEEEENS4_17SM75_U32x4_LDSM_NENS4_14SM90_TMA_STOREES1Z_NS4_17SM90_U32x4_STSM_NENS4_9Copy_AtomIJS22_SJ_EEEvEEEvvEEEEvNT_6ParamsE:
[----:B------:R-:W1:Y:S01]  /*0000*/  LDC R1, c[0x0][0x28] ;  /* 0x00000a00ff017b82 */ /* 0x000e620000000800 */
[----:B------:R-:W2:Y:S07]  /*0010*/  S2R R18, SR_TID.X ;  /* 0x0000000000127919 */ /* 0x000eae0000002100 */
[----:B------:R-:W3:Y:S01]  /*0020*/  LDC.64 R4, c[0x0][0x588] ;  /* 0x00016200ff047b82 */ /* 0x000ee20000000a00 */
[----:B------:R-:W-:Y:S01]  /*0030*/  ELECT P0, URZ, PT ;  /* 0x00000000003f782f */ /* 0x000fe20003800000 */
[----:B------:R-:W-:Y:S01]  /*0040*/  BSSY B0, `(.L_x_0) ;  /* 0x0000016000007945 */ /* 0x000fe20003800000 */
[----:B--2---:R-:W-:-:S02]  /*0050*/  SHF.R.U32.HI R8, RZ, 0x5, R18 ;  /* 0x00000005ff087819 */ /* 0x004fc40000011612 */
[----:B------:R-:W-:-:S03]  /*0060*/  SHF.R.U32.HI R2, RZ, 0x7, R18 ;  /* 0x00000007ff027819 */ /* 0x000fc60000011612 */
[----:B------:R-:W2:Y:S04]  /*0070*/  SHFL.IDX PT, R0, R8, RZ, 0x1f ;  /* 0x00001fff08007589 */ /* 0x000ea800000e0000 */
[----:B------:R4:W1:Y:S01]  /*0080*/  SHFL.IDX PT, R7, R2, RZ, 0x1f ;  /* 0x00001fff02077589 */ /* 0x00086200000e0000 */
[----:B--2---:R-:W-:Y:S02]  /*0090*/  ISETP.NE.OR P0, PT, R0, RZ, !P0 ;  /* 0x000000ff0000720c */ /* 0x004fe40004705670 */
[----:B------:R-:W-:-:S11]  /*00a0*/  SHF.R.S32.HI R3, RZ, 0x1f, R0 ;  /* 0x0000001fff037819 */ /* 0x000fd60000011400 */
[----:B-1-34-:R-:W-:Y:S05]  /*00b0*/  @P0 BRA `(.L_x_1) ;  /* 0x0000000000380947 */ /* 0x01afea0003800000 */
[----:B------:R-:W-:Y:S02]  /*00c0*/  ULDC.64 UR4, c[0x0][0x198] ;  /* 0x0000660000047ab9 */ /* 0x000fe40000000a00 */
[----:B------:R-:W-:Y:S02]  /*00d0*/  UIADD3 UR6, UP0, UR4, 0xf0, URZ ;  /* 0x000000f004067890 */ /* 0x000fe4000ff1e03f */
[----:B------:R-:W-:Y:S02]  /*00e0*/  UIADD3 UR8, UP1, UR4, 0x1f0, URZ ;  /* 0x000001f004087890 */ /* 0x000fe4000ff3e03f */
[----:B------:R-:W-:Y:S02]  /*00f0*/  UIADD3 UR10, UP2, UR4, 0x3f0, URZ ;  /* 0x000003f0040a7890 */ /* 0x000fe4000ff5e03f */
[----:B------:R-:W-:Y:S02]  /*0100*/  UIADD3 UR4, UP3, UR4, 0x4f0, URZ ;  /* 0x000004f004047890 */ /* 0x000fe4000ff7e03f */
[----:B------:R-:W-:-:S02]  /*0110*/  UIADD3.X UR7, URZ, UR5, URZ, UP0, !UPT ;  /* 0x000000053f077290 */ /* 0x000fc400087fe43f */
[----:B------:R-:W-:Y:S02]  /*0120*/  UIADD3.X UR9, URZ, UR5, URZ, UP1, !UPT ;  /* 0x000000053f097290 */ /* 0x000fe40008ffe43f */
[----:B------:R-:W-:Y:S02]  /*0130*/  UIADD3.X UR11, URZ, UR5, URZ, UP2, !UPT ;  /* 0x000000053f0b7290 */ /* 0x000fe400097fe43f */
[----:B------:R-:W-:-:S03]  /*0140*/  UIADD3.X UR5, URZ, UR5, URZ, UP3, !UPT ;  /* 0x000000053f057290 */ /* 0x000fc60009ffe43f */
[----:B------:R1:W-:Y:S02]  /*0150*/  UTMACCTL.PF [UR6] ;  /* 0x00000000060079b9 */ /* 0x0003e40008040000 */
[----:B------:R1:W-:Y:S02]  /*0160*/  UTMACCTL.PF [UR8] ;  /* 0x00000000080079b9 */ /* 0x0003e40008040000 */
[----:B------:R1:W-:Y:S02]  /*0170*/  UTMACCTL.PF [UR10] ;  /* 0x000000000a0079b9 */ /* 0x0003e40008040000 */
[----:B------:R1:W-:Y:S02]  /*0180*/  UTMACCTL.PF [UR4] ;  /* 0x00000000040079b9 */ /* 0x0003e40008040000 */
[----:B-1----:R-:W-:Y:S01]  /*0190*/  NOP ;  /* 0x0000000000007918 */ /* 0x002fe20000000000 */
.L_x_1:
[----:B------:R-:W-:Y:S05]  /*01a0*/  BSYNC B0 ;  /* 0x0000000000007941 */ /* 0x000fea0003800000 */
.L_x_0:
[----:B------:R-:W-:Y:S01]  /*01b0*/  ULDC.64 UR4, c[0x0][0x590] ;  /* 0x0001640000047ab9 */ /* 0x000fe20000000a00 */
[----:B------:R-:W-:Y:S01]  /*01c0*/  LEA.HI R3, R3, R0, RZ, 0x2 ;  /* 0x0000000003037211 */ /* 0x000fe200078f10ff */
[----:B------:R-:W-:Y:S01]  /*01d0*/  ULDC.64 UR40, c[0x0][0x208] ;  /* 0x0000820000287ab9 */ /* 0x000fe20000000a00 */
[----:B------:R-:W-:Y:S01]  /*01e0*/  ISETP.NE.U32.AND P2, PT, RZ, UR4, PT ;  /* 0x00000004ff007c0c */ /* 0x000fe2000bf45070 */
[----:B------:R-:W-:Y:S01]  /*01f0*/  IMAD.MOV.U32 R2, RZ, RZ, R4 ;  /* 0x000000ffff027224 */ /* 0x000fe200078e0004 */
[----:B------:R-:W-:Y:S02]  /*0200*/  LOP3.LUT R3, R3, 0xfffffffc, RZ, 0xc0, !PT ;  /* 0xfffffffc03037812 */ /* 0x000fe400078ec0ff */
[----:B------:R-:W-:Y:S02]  /*0210*/  ISETP.NE.AND.EX P3, PT, RZ, UR5, PT, P2 ;  /* 0x00000005ff007c0c */ /* 0x000fe4000bf65320 */
[----:B------:R-:W-:Y:S01]  /*0220*/  PRMT R6, RZ, 0x7610, R6 ;  /* 0x00007610ff067816 */ /* 0x000fe20000000006 */
[----:B------:R-:W-:-:S02]  /*0230*/  IMAD.IADD R0, R0, 0x1, -R3 ;  /* 0x0000000100007824 */ /* 0x000fc400078e0a03 */
[----:B------:R-:W-:-:S08]  /*0240*/  IMAD.MOV.U32 R3, RZ, RZ, R5 ;  /* 0x000000ffff037224 */ /* 0x000fd000078e0005 */
[----:B------:R-:W-:Y:S05]  /*0250*/  @P3 BRA `(.L_x_2) ;  /* 0x0000000000303947 */ /* 0x000fea0003800000 */
[----:B------:R-:W-:Y:S02]  /*0260*/  ULDC.64 UR6, c[0x0][0x588] ;  /* 0x0001620000067ab9 */ /* 0x000fe40000000a00 */
[----:B------:R-:W-:-:S04]  /*0270*/  ISETP.NE.U32.AND P0, PT, RZ, UR6, PT ;  /* 0x00000006ff007c0c */ /* 0x000fc8000bf05070 */
[----:B------:R-:W-:-:S13]  /*0280*/  ISETP.NE.AND.EX P0, PT, RZ, UR7, PT, P0 ;  /* 0x00000007ff007c0c */ /* 0x000fda000bf05300 */
[----:B------:R-:W-:Y:S05]  /*0290*/  @!P0 BRA `(.L_x_3) ;  /* 0x0000000000108947 */ /* 0x000fea0003800000 */
[----:B------:R-:W2:Y:S02]  /*02a0*/  LDG.E R6, desc[UR40][R2.64] ;  /* 0x0000002802067981 */ /* 0x000ea4000c1e1900 */
[----:B--2---:R-:W-:Y:S01]  /*02b0*/  FSETP.NEU.AND P1, PT, R6, RZ, PT ;  /* 0x000000ff0600720b */ /* 0x004fe20003f2d000 */
[----:B------:R-:W-:Y:S01]  /*02c0*/  IMAD.MOV.U32 R6, RZ, RZ, 0x1 ;  /* 0x00000001ff067424 */ /* 0x000fe200078e00ff */
[----:B------:R-:W-:Y:S11]  /*02d0*/  BRA `(.L_x_2) ;  /* 0x0000000000107947 */ /* 0x000ff60003800000 */
.L_x_3:
[----:B------:R-:W-:Y:S01]  /*02e0*/  ULDC UR6, c[0x0][0x580] ;  /* 0x0001600000067ab9 */ /* 0x000fe20000000800 */
[----:B------:R-:W-:Y:S01]  /*02f0*/  IMAD.MOV.U32 R6, RZ, RZ, 0x1 ;  /* 0x00000001ff067424 */ /* 0x000fe200078e00ff */
[----:B------:R-:W-:Y:S02]  /*0300*/  FSETP.NEU.AND P1, PT, RZ, UR6, PT ;  /* 0x00000006ff007c0b */ /* 0x000fe4000bf2d000 */
[----:B------:R-:W-:-:S11]  /*0310*/  CS2R R2, SRZ ;  /* 0x0000000000027805 */ /* 0x000fd6000001ff00 */
.L_x_2:
[----:B------:R-:W-:Y:S02]  /*0320*/  ISETP.NE.U32.AND P4, PT, R2, RZ, PT ;  /* 0x000000ff0200720c */ /* 0x000fe40003f85070 */
[----:B------:R-:W-:Y:S02]  /*0330*/  ISETP.NE.AND.EX P5, PT, RZ, UR5, PT, P2 ;  /* 0x00000005ff007c0c */ /* 0x000fe4000bfa5320 */
[----:B------:R-:W-:Y:S02]  /*0340*/  ISETP.NE.AND.EX P2, PT, R3, RZ, PT, P4 ;  /* 0x000000ff0300720c */ /* 0x000fe40003f45340 */
[----:B------:R-:W-:-:S11]  /*0350*/  PLOP3.LUT P0, PT, PT, PT, PT, 0x8, 0x0 ;  /* 0x000000000000781c */ /* 0x000fd60003f0e170 */
[----:B------:R-:W-:Y:S05]  /*0360*/  @P2 BRA P5, `(.L_x_4) ;  /* 0x0000000000342947 */ /* 0x000fea0002800000 */
[----:B------:R-:W-:-:S04]  /*0370*/  ISETP.NE.U32.AND P0, PT, RZ, UR4, PT ;  /* 0x00000004ff007c0c */ /* 0x000fc8000bf05070 */
[----:B------:R-:W-:-:S13]  /*0380*/  ISETP.NE.AND.EX P0, PT, RZ, UR5, PT, P0 ;  /* 0x00000005ff007c0c */ /* 0x000fda000bf05300 */
[----:B------:R-:W-:Y:S05]  /*0390*/  @!P0 BRA `(.L_x_5) ;  /* 0x0000000000248947 */ /* 0x000fea0003800000 */
[----:B------:R-:W-:Y:S02]  /*03a0*/  PRMT R6, R6, 0x9910, RZ ;  /* 0x0000991006067816 */ /* 0x000fe400000000ff */
[----:B------:R-:W-:Y:S02]  /*03b0*/  ISETP.NE.U32.AND P0, PT, R2, RZ, PT ;  /* 0x000000ff0200720c */ /* 0x000fe40003f05070 */
[----:B------:R-:W-:Y:S02]  /*03c0*/  ISETP.NE.AND P2, PT, R6, RZ, PT ;  /* 0x000000ff0600720c */ /* 0x000fe40003f45270 */
[----:B------:R-:W-:Y:S02]  /*03d0*/  ISETP.NE.AND.EX P0, PT, R3, RZ, PT, P0 ;  /* 0x000000ff0300720c */ /* 0x000fe40003f05300 */
[----:B------:R-:W-:-:S09]  /*03e0*/  SEL R2, RZ, 0xffffffff, P1 ;  /* 0xffffffffff027807 */ /* 0x000fd20000800000 */
[----:B------:R-:W-:-:S04]  /*03f0*/  @!P2 SEL R2, RZ, 0xffffffff, P0 ;  /* 0xffffffffff02a807 */ /* 0x000fc80000000000 */
[----:B------:R-:W-:-:S04]  /*0400*/  LOP3.LUT R2, R2, 0x1, RZ, 0xc0, !PT ;  /* 0x0000000102027812 */ /* 0x000fc800078ec0ff */
[----:B------:R-:W-:Y:S01]  /*0410*/  ISETP.EQ.U32.AND P0, PT, R2, 0x1, PT ;  /* 0x000000010200780c */ /* 0x000fe20003f02070 */
[----:B------:R-:W-:-:S12]  /*0420*/  BRA `(.L_x_4) ;  /* 0x0000000000047947 */ /* 0x000fd80003800000 */
.L_x_5:
[----:B------:R-:W-:-:S13]  /*0430*/  PLOP3.LUT P0, PT, P1, PT, PT, 0x8, 0x0 ;  /* 0x000000000000781c */ /* 0x000fda0000f0e170 */
.L_x_4:
[----:B------:R-:W1:Y:S02]  /*0440*/  SHFL.IDX PT, R2, R8, RZ, 0x1f ;  /* 0x00001fff08027589 */ /* 0x000e6400000e0000 */
[----:B-1----:R-:W-:-:S13]  /*0450*/  ISETP.NE.AND P1, PT, R2, RZ, PT ;  /* 0x000000ff0200720c */ /* 0x002fda0003f25270 */
[----:B------:R-:W-:Y:S05]  /*0460*/  @P1 BRA `(.L_x_6) ;  /* 0x0000000000581947 */ /* 0x000fea0003800000 */
[----:B------:R-:W1:Y:S01]  /*0470*/  S2UR UR8, SR_CgaCtaId ;  /* 0x00000000000879c3 */ /* 0x000e620000008800 */
[----:B------:R-:W-:Y:S01]  /*0480*/  UMOV UR4, 0x400 ;  /* 0x0000040000047882 */ /* 0x000fe20000000000 */
[----:B------:R-:W-:Y:S01]  /*0490*/  UMOV UR5, 0x1 ;  /* 0x0000000100057882 */ /* 0x000fe20000000000 */
[----:B------:R-:W-:Y:S01]  /*04a0*/  UMOV UR6, 0x4 ;  /* 0x0000000400067882 */ /* 0x000fe20000000000 */
[----:B------:R-:W-:Y:S01]  /*04b0*/  ELECT P1, URZ, PT ;  /* 0x00000000003f782f */ /* 0x000fe20003820000 */
[----:B------:R-:W-:-:S04]  /*04c0*/  UIADD3 UR6, -UR6, 0x100000, URZ ;  /* 0x0010000006067890 */ /* 0x000fc8000fffe13f */
[----:B------:R-:W-:Y:S02]  /*04d0*/  USHF.L.U32 UR7, UR6, 0xb, URZ ;  /* 0x0000000b06077899 */ /* 0x000fe4000800063f */
[----:B------:R-:W-:Y:S02]  /*04e0*/  USHF.L.U32 UR6, UR6, 0x1, URZ ;  /* 0x0000000106067899 */ /* 0x000fe4000800063f */
[----:B-1----:R-:W-:Y:S02]  /*04f0*/  ULEA UR8, UR8, UR4, 0x18 ;  /* 0x0000000408087291 */ /* 0x002fe4000f8ec03f */
[----:B------:R-:W-:-:S04]  /*0500*/  UIADD3 UR4, -UR5, 0x100000, URZ ;  /* 0x0010000005047890 */ /* 0x000fc8000fffe13f */
[----:B------:R-:W-:Y:S02]  /*0510*/  USHF.L.U32 UR5, UR4, 0xb, URZ ;  /* 0x0000000b04057899 */ /* 0x000fe4000800063f */
[----:B------:R-:W-:Y:S01]  /*0520*/  USHF.L.U32 UR4, UR4, 0x1, URZ ;  /* 0x0000000104047899 */ /* 0x000fe2000800063f */
[----:B------:R-:W1:Y:S11]  /*0530*/  FENCE.VIEW.ASYNC.S ;  /* 0x00000000000073c6 */ /* 0x000e760000000000 */
[----:B-1----:R1:W2:Y:S01]  /*0540*/  SYNCS.EXCH.64 URZ, [UR8], UR4 ;  /* 0x00000004083f75b2 */ /* 0x0022a20008000100 */
[----:B------:R1:W3:Y:S01]  /*0550*/  SYNCS.EXCH.64 URZ, [UR8+0x20], UR6 ;  /* 0x00002006083f75b2 */ /* 0x0002e20008000100 */
[----:B------:R1:W4:Y:S01]  /*0560*/  SYNCS.EXCH.64 URZ, [UR8+0x8], UR4 ;  /* 0x00000804083f75b2 */ /* 0x0003220008000100 */
[----:B------:R1:W1:Y:S01]  /*0570*/  SYNCS.EXCH.64 URZ, [UR8+0x28], UR6 ;  /* 0x00002806083f75b2 */ /* 0x0002620008000100 */
[----:B------:R1:W1:Y:S01]  /*0580*/  SYNCS.EXCH.64 URZ, [UR8+0x10], UR4 ;  /* 0x00001004083f75b2 */ /* 0x0002620008000100 */
[----:B------:R1:W1:Y:S01]  /*0590*/  SYNCS.EXCH.64 URZ, [UR8+0x30], UR6 ;  /* 0x00003006083f75b2 */ /* 0x0002620008000100 */
[----:B------:R1:W1:Y:S01]  /*05a0*/  SYNCS.EXCH.64 URZ, [UR8+0x18], UR4 ;  /* 0x00001804083f75b2 */ /* 0x0002620008000100 */
[----:B------:R1:W1:Y:S01]  /*05b0*/  SYNCS.EXCH.64 URZ, [UR8+0x38], UR6 ;  /* 0x00003806083f75b2 */ /* 0x0002620008000100 */
[----:B------:R-:W-:Y:S01]  /*05c0*/  NOP ;  /* 0x0000000000007918 */ /* 0x000fe20000000000 */
.L_x_6:
[----:B------:R-:W5:Y:S01]  /*05d0*/  SHFL.IDX PT, R3, R8, RZ, 0x1f ;  /* 0x00001fff08037589 */ /* 0x000f6200000e0000 */
[----:B------:R-:W1:Y:S01]  /*05e0*/  S2UR UR9, SR_CTAID.X ;  /* 0x00000000000979c3 */ /* 0x000e620000002500 */
[----:B------:R-:W-:Y:S01]  /*05f0*/  NOP ;  /* 0x0000000000007918 */ /* 0x000fe20000000000 */
[----:B-----5:R-:W-:Y:S02]  /*0600*/  ISETP.NE.AND P1, PT, R3, RZ, PT ;  /* 0x000000ff0300720c */ /* 0x020fe40003f25270 */
[----:B------:R-:W-:-:S04]  /*0610*/  SHF.R.S32.HI R3, RZ, 0x1f, R18 ;  /* 0x0000001fff037819 */ /* 0x000fc80000011412 */
[----:B------:R-:W-:-:S07]  /*0620*/  LEA.HI R3, R3, R18, RZ, 0x7 ;  /* 0x0000001203037211 */ /* 0x000fce00078f38ff */
[----:B-1----:R-:W-:Y:S05]  /*0630*/  @P1 BRA `(.L_x_7) ;  /* 0x0000000000581947 */ /* 0x002fea0003800000 */
[----:B------:R-:W1:Y:S01]  /*0640*/  S2UR UR5, SR_CgaCtaId ;  /* 0x00000000000579c3 */ /* 0x000e620000008800 */
[----:B------:R-:W-:Y:S01]  /*0650*/  UMOV UR4, 0x400 ;  /* 0x0000040000047882 */ /* 0x000fe20000000000 */
[----:B------:R-:W-:Y:S01]  /*0660*/  UMOV UR6, 0x20 ;  /* 0x0000002000067882 */ /* 0x000fe20000000000 */
[----:B------:R-:W-:Y:S01]  /*0670*/  UMOV UR7, 0x100 ;  /* 0x0000010000077882 */ /* 0x000fe20000000000 */
[----:B------:R-:W-:Y:S01]  /*0680*/  ELECT P1, URZ, PT ;  /* 0x00000000003f782f */ /* 0x000fe20003820000 */
[----:B-1----:R-:W-:Y:S02]  /*0690*/  ULEA UR8, UR5, UR4, 0x18 ;  /* 0x0000000405087291 */ /* 0x002fe4000f8ec03f */
[----:B------:R-:W-:-:S04]  /*06a0*/  UIADD3 UR4, -UR6, 0x100000, URZ ;  /* 0x0010000006047890 */ /* 0x000fc8000fffe13f */
[----:B------:R-:W-:Y:S02]  /*06b0*/  USHF.L.U32 UR5, UR4, 0xb, URZ ;  /* 0x0000000b04057899 */ /* 0x000fe4000800063f */
[----:B------:R-:W-:Y:S02]  /*06c0*/  USHF.L.U32 UR4, UR4, 0x1, URZ ;  /* 0x0000000104047899 */ /* 0x000fe4000800063f */
[----:B------:R-:W-:-:S04]  /*06d0*/  UIADD3 UR6, -UR7, 0x100000, URZ ;  /* 0x0010000007067890 */ /* 0x000fc8000fffe13f */
[----:B------:R-:W-:Y:S02]  /*06e0*/  USHF.L.U32 UR7, UR6, 0xb, URZ ;  /* 0x0000000b06077899 */ /* 0x000fe4000800063f */
[----:B------:R-:W-:Y:S01]  /*06f0*/  USHF.L.U32 UR6, UR6, 0x1, URZ ;  /* 0x0000000106067899 */ /* 0x000fe2000800063f */
[----:B------:R-:W1:Y:S03]  /*0700*/  FENCE.VIEW.ASYNC.S ;  /* 0x00000000000073c6 */ /* 0x000e660000000000 */
[----:B-1----:R1:W1:Y:S08]  /*0710*/  SYNCS.EXCH.64 URZ, [UR8+0x40], UR4 ;  /* 0x00004004083f75b2 */ /* 0x0022700008000100 */
[----:B------:R1:W1:Y:S01]  /*0720*/  SYNCS.EXCH.64 URZ, [UR8+0x60], UR6 ;  /* 0x00006006083f75b2 */ /* 0x0002620008000100 */
[----:B------:R1:W1:Y:S01]  /*0730*/  SYNCS.EXCH.64 URZ, [UR8+0x48], UR4 ;  /* 0x00004804083f75b2 */ /* 0x0002620008000100 */
[----:B------:R1:W1:Y:S01]  /*0740*/  SYNCS.EXCH.64 URZ, [UR8+0x68], UR6 ;  /* 0x00006806083f75b2 */ /* 0x0002620008000100 */
[----:B------:R1:W1:Y:S01]  /*0750*/  SYNCS.EXCH.64 URZ, [UR8+0x50], UR4 ;  /* 0x00005004083f75b2 */ /* 0x0002620008000100 */
[----:B------:R1:W1:Y:S01]  /*0760*/  SYNCS.EXCH.64 URZ, [UR8+0x70], UR6 ;  /* 0x00007006083f75b2 */ /* 0x0002620008000100 */
[----:B------:R1:W1:Y:S01]  /*0770*/  SYNCS.EXCH.64 URZ, [UR8+0x58], UR4 ;  /* 0x00005804083f75b2 */ /* 0x0002620008000100 */
[----:B------:R1:W1:Y:S01]  /*0780*/  SYNCS.EXCH.64 URZ, [UR8+0x78], UR6 ;  /* 0x00007806083f75b2 */ /* 0x0002620008000100 */
[----:B------:R-:W-:Y:S01]  /*0790*/  NOP ;  /* 0x0000000000007918 */ /* 0x000fe20000000000 */
.L_x_7:
[----:B------:R-:W-:Y:S01]  /*07a0*/  LOP3.LUT R3, R3, 0xffffff80, RZ, 0xc0, !PT ;  /* 0xffffff8003037812 */ /* 0x000fe200078ec0ff */
[----:B------:R-:W5:Y:S01]  /*07b0*/  S2R R6, SR_CTAID.Y ;  /* 0x0000000000067919 */ /* 0x000f620000002600 */
[----:B------:R-:W-:Y:S01]  /*07c0*/  SHF.R.S32.HI R11, RZ, 0x1f, R2 ;  /* 0x0000001fff0b7819 */ /* 0x000fe20000011402 */
[----:B-1----:R-:W-:Y:S01]  /*07d0*/  ULDC UR4, c[0x0][0x150] ;  /* 0x0000540000047ab9 */ /* 0x002fe20000000800 */
[----:B------:R-:W-:Y:S01]  /*07e0*/  I2FP.F32.U32 R13, UR9 ;  /* 0x00000009000d7c45 */ /* 0x000fe20008201000 */
[----:B------:R-:W-:Y:S01]  /*07f0*/  IMAD.IADD R10, R18, 0x1, -R3 ;  /* 0x00000001120a7824 */ /* 0x000fe200078e0a03 */
[----:B------:R1:W2:Y:S01]  /*0800*/  SHFL.IDX PT, R12, R8, RZ, 0x1f ;  /* 0x00001fff080c7589 */ /* 0x0002a200000e0000 */
[----:B------:R-:W-:Y:S01]  /*0810*/  LEA.HI R11, R11, R2, RZ, 0x2 ;  /* 0x000000020b0b7211 */ /* 0x000fe200078f10ff */
[----:B------:R-:W3:Y:S01]  /*0820*/  LDC R14, c[0x0][0x144] ;  /* 0x00005100ff0e7b82 */ /* 0x000ee20000000800 */
[----:B------:R-:W-:Y:S01]  /*0830*/  FMUL R13, R13, UR4 ;  /* 0x000000040d0d7c20 */ /* 0x000fe20008400000 */
[----:B------:R-:W-:-:S02]  /*0840*/  SHF.R.S32.HI R3, RZ, 0x1f, R10 ;  /* 0x0000001fff037819 */ /* 0x000fc4000001140a */
[----:B------:R-:W-:Y:S02]  /*0850*/  ELECT P1, URZ, PT ;  /* 0x00000000003f782f */ /* 0x000fe40003820000 */
[----:B------:R-:W-:Y:S01]  /*0860*/  LOP3.LUT R11, R11, 0x3ffffffc, RZ, 0xc0, !PT ;  /* 0x3ffffffc0b0b7812 */ /* 0x000fe200078ec0ff */
[----:B------:R-:W-:Y:S01]  /*0870*/  ULDC UR4, c[0x0][0x154] ;  /* 0x0000550000047ab9 */ /* 0x000fe20000000800 */
[----:B------:R-:W-:Y:S01]  /*0880*/  LEA.HI R3, R3, R10, RZ, 0x3 ;  /* 0x0000000a03037211 */ /* 0x000fe200078f18ff */
[----:B------:R-:W4:Y:S01]  /*0890*/  F2I.U32.TRUNC.NTZ R13, R13 ;  /* 0x0000000d000d7305 */ /* 0x000f22000020f000 */
[----:B------:R-:W-:Y:S01]  /*08a0*/  ISETP.NE.AND P4, PT, R0, RZ, PT ;  /* 0x000000ff0000720c */ /* 0x000fe20003f85270 */
[----:B------:R-:W-:Y:S01]  /*08b0*/  IMAD.IADD R11, R2, 0x1, -R11 ;  /* 0x00000001020b7824 */ /* 0x000fe200078e0a0b */
[--C-:B------:R-:W-:Y:S01]  /*08c0*/  SHF.R.S32.HI R9, RZ, 0x3, R3.reuse ;  /* 0x00000003ff097819 */ /* 0x100fe20000011403 */
[----:B------:R-:W-:Y:S01]  /*08d0*/  IMAD.MOV.U32 R89, RZ, RZ, 0x1 ;  /* 0x00000001ff597424 */ /* 0x000fe200078e00ff */
[----:B-1----:R-:W-:Y:S01]  /*08e0*/  SHF.R.S32.HI R8, RZ, 0x1f, R3 ;  /* 0x0000001fff087819 */ /* 0x002fe20000011403 */
[----:B------:R-:W-:Y:S01]  /*08f0*/  NOP ;  /* 0x0000000000007918 */ /* 0x000fe20000000000 */
[----:B------:R-:W-:-:S02]  /*0900*/  ISETP.EQ.OR P2, PT, R0, 0x3, !P4 ;  /* 0x000000030000780c */ /* 0x000fc40006742670 */
[----:B------:R-:W-:Y:S02]  /*0910*/  LEA.HI R8, R8, R9, RZ, 0x2 ;  /* 0x0000000908087211 */ /* 0x000fe400078f10ff */
[----:B------:R-:W-:Y:S02]  /*0920*/  ISETP.EQ.AND P2, PT, R7, RZ, P2 ;  /* 0x000000ff0700720c */ /* 0x000fe40001742270 */
[----:B------:R-:W-:Y:S02]  /*0930*/  LOP3.LUT R8, R8, 0xfffffffc, RZ, 0xc0, !PT ;  /* 0xfffffffc08087812 */ /* 0x000fe400078ec0ff */
[----:B--2---:R-:W-:Y:S01]  /*0940*/  ISETP.NE.OR P1, PT, R12, RZ, !P1 ;  /* 0x000000ff0c00720c */ /* 0x004fe20004f25670 */
[----:B----4-:R-:W-:Y:S01]  /*0950*/  IMAD.MOV R15, RZ, RZ, -R13 ;  /* 0x000000ffff0f7224 */ /* 0x010fe200078e0a0d */
[----:B------:R-:W-:Y:S01]  /*0960*/  SEL R22, RZ, 0x1, !P2 ;  /* 0x00000001ff167807 */ /* 0x000fe20005000000 */
[----:B------:R-:W-:Y:S01]  /*0970*/  IMAD.IADD R8, R9, 0x1, -R8 ;  /* 0x0000000109087824 */ /* 0x000fe200078e0a08 */
[----:B-----5:R-:W-:Y:S01]  /*0980*/  I2FP.F32.U32 R3, R6 ;  /* 0x0000000600037245 */ /* 0x020fe20000201000 */
[----:B------:R-:W1:Y:S02]  /*0990*/  LDC R9, c[0x0][0x148] ;  /* 0x00005200ff097b82 */ /* 0x000e640000000800 */
[----:B------:R-:W-:-:S02]  /*09a0*/  IMAD R8, R11, 0x4, R8 ;  /* 0x000000040b087824 */ /* 0x000fc400078e0208 */
[----:B------:R-:W-:Y:S01]  /*09b0*/  FMUL R12, R3, UR4 ;  /* 0x00000004030c7c20 */ /* 0x000fe20008400000 */
[----:B---3--:R-:W-:Y:S01]  /*09c0*/  IMAD R3, R14, R15, UR9 ;  /* 0x000000090e037e24 */ /* 0x008fe2000f8e020f */
[----:B------:R-:W-:Y:S01]  /*09d0*/  UMOV UR4, 0x20 ;  /* 0x0000002000047882 */ /* 0x000fe20000000000 */
[----:B------:R-:W-:Y:S01]  /*09e0*/  LEA.HI R2, R8, R8, RZ, 0x1 ;  /* 0x0000000808027211 */ /* 0x000fe200078f08ff */
[----:B------:R-:W-:Y:S01]  /*09f0*/  VOTEU.ALL UP0, P1 ;  /* 0x00000000003f7886 */ /* 0x000fe20000800000 */
[----:B------:R-:W2:Y:S01]  /*0a00*/  LDC R13, c[0x0][0x140] ;  /* 0x00005000ff0d7b82 */ /* 0x000ea20000000800 */
[----:B------:R-:W3:Y:S01]  /*0a10*/  F2I.U32.TRUNC.NTZ R12, R12 ;  /* 0x0000000c000c7305 */ /* 0x000ee2000020f000 */
[----:B------:R-:W-:Y:S01]  /*0a20*/  LOP3.LUT R11, R2, 0xfffffffe, RZ, 0xc0, !PT ;  /* 0xfffffffe020b7812 */ /* 0x000fe200078ec0ff */
[----:B------:R-:W-:Y:S01]  /*0a30*/  VOTEU.ALL UP1, P1 ;  /* 0x00000000003f7886 */ /* 0x000fe20000820000 */
[----:B------:R-:W-:Y:S01]  /*0a40*/  @!UP0 UMOV UR6, 0x400 ;  /* 0x0000040000068882 */ /* 0x000fe20000000000 */
[----:B------:R-:W-:-:S04]  /*0a50*/  @!UP0 UIADD3 UR4, -UR4, 0x100000, URZ ;  /* 0x0010000004048890 */ /* 0x000fc8000fffe13f */
[----:B------:R-:W-:Y:S02]  /*0a60*/  @!UP0 USHF.L.U32 UR5, UR4, 0xb, URZ ;  /* 0x0000000b04058899 */ /* 0x000fe4000800063f */
[----:B------:R-:W-:Y:S01]  /*0a70*/  @!UP0 USHF.L.U32 UR4, UR4, 0x1, URZ ;  /* 0x0000000104048899 */ /* 0x000fe2000800063f */
[C---:B------:R-:W-:Y:S01]  /*0a80*/  IMAD.IADD R2, R8.reuse, 0x1, -R11 ;  /* 0x0000000108027824 */ /* 0x040fe200078e0a0b */
[----:B------:R-:W4:Y:S01]  /*0a90*/  @!UP0 S2UR UR7, SR_CgaCtaId ;  /* 0x00000000000789c3 */ /* 0x000f220000008800 */
[----:B------:R-:W-:-:S03]  /*0aa0*/  IMAD.SHL.U32 R11, R8, 0x4, RZ ;  /* 0x00000004080b7824 */ /* 0x000fc600078e00ff */
[----:B------:R-:W-:Y:S02]  /*0ab0*/  ISETP.NE.AND P5, PT, R2, R3, PT ;  /* 0x000000030200720c */ /* 0x000fe40003fa5270 */
[----:B------:R-:W-:Y:S01]  /*0ac0*/  LOP3.LUT R88, R8, 0xc, R11, 0x78, !PT ;  /* 0x0000000c08587812 */ /* 0x000fe200078e780b */
[----:B------:R-:W-:Y:S02]  /*0ad0*/  VIADD R8, R7, 0xffffffff ;  /* 0xffffffff07087836 */ /* 0x000fe40000000000 */
[----:B---3--:R-:W-:-:S04]  /*0ae0*/  IMAD.MOV R23, RZ, RZ, -R12 ;  /* 0x000000ffff177224 */ /* 0x008fc800078e0a0c */
[----:B-1----:R-:W-:Y:S01]  /*0af0*/  IMAD R11, R9, R23, R6 ;  /* 0x00000017090b7224 */ /* 0x002fe200078e0206 */
[----:B--2---:R-:W-:-:S03]  /*0b00*/  ISETP.EQ.U32.AND P2, PT, R13, 0x1, PT ;  /* 0x000000010d00780c */ /* 0x004fc60003f42070 */
[----:B------:R-:W-:-:S04]  /*0b10*/  @P5 LEA.HI R2, R88, R88, RZ, 0x1 ;  /* 0x0000005858025211 */ /* 0x000fc800078f08ff */
[----:B------:R-:W-:Y:S01]  /*0b20*/  @P5 SHF.R.S32.HI R2, RZ, 0x1, R2 ;  /* 0x00000001ff025819 */ /* 0x000fe20000011402 */
[----:B----4-:R-:W-:-:S03]  /*0b30*/  @!UP0 ULEA UR6, UR7, UR6, 0x18 ;  /* 0x0000000607068291 */ /* 0x010fc6000f8ec03f */
[----:B------:R-:W-:Y:S01]  /*0b40*/  @P5 ISETP.NE.AND P6, PT, R2, R11, PT ;  /* 0x0000000b0200520c */ /* 0x000fe20003fc5270 */
[----:B------:R-:W-:Y:S01]  /*0b50*/  VOTEU.ALL UP0, P1 ;  /* 0x00000000003f7886 */ /* 0x000fe20000800000 */
[----:B------:R-:W-:Y:S02]  /*0b60*/  LOP3.LUT P1, RZ, R10, 0x7, RZ, 0xc0, !PT ;  /* 0x000000070aff7812 */ /* 0x000fe4000782c0ff */
[----:B------:R-:W-:Y:S02]  /*0b70*/  @P5 SEL R89, RZ, 0x1, P6 ;  /* 0x00000001ff595807 */ /* 0x000fe40003000000 */
[----:B------:R-:W-:Y:S02]  /*0b80*/  ISETP.NE.AND P5, PT, R7, RZ, PT ;  /* 0x000000ff0700720c */ /* 0x000fe40003fa5270 */
[----:B------:R-:W-:Y:S02]  /*0b90*/  ISETP.LT.U32.AND P1, PT, R88, 0x2, !P1 ;  /* 0x000000025800780c */ /* 0x000fe40004f21070 */
[----:B------:R-:W-:Y:S01]  /*0ba0*/  ISETP.EQ.AND P6, PT, R0, 0x2, !P5 ;  /* 0x000000020000780c */ /* 0x000fe20006fc2270 */
[----:B------:R-:W1:Y:S02]  /*0bb0*/  FENCE.VIEW.ASYNC.S ;  /* 0x00000000000073c6 */ /* 0x000e640000000000 */
[----:B-1----:R1:W2:Y:S01]  /*0bc0*/  @!UP0 SYNCS.EXCH.64 URZ, [UR6+0x80], UR4 ;  /* 0x00008004063f85b2 */ /* 0x0022a20008000100 */
[----:B------:R-:W-:-:S02]  /*0bd0*/  SEL R2, RZ, 0x1, !P1 ;  /* 0x00000001ff027807 */ /* 0x000fc40004800000 */
[----:B------:R-:W-:Y:S02]  /*0be0*/  ISETP.GE.U32.AND P1, PT, R8, 0x2, PT ;  /* 0x000000020800780c */ /* 0x000fe40003f26070 */
[----:B------:R-:W-:Y:S02]  /*0bf0*/  SEL R19, RZ, 0x1, !P6 ;  /* 0x00000001ff137807 */ /* 0x000fe40007000000 */
[----:B------:R-:W-:Y:S02]  /*0c00*/  LOP3.LUT R89, R89, R2, RZ, 0xc0, !PT ;  /* 0x0000000259597212 */ /* 0x000fe400078ec0ff */
[----:B------:R-:W-:Y:S02]  /*0c10*/  SEL R19, R19, 0x2, P1 ;  /* 0x0000000213137807 */ /* 0x000fe40000800000 */
[----:B------:R-:W-:Y:S01]  /*0c20*/  SEL R22, R22, 0x2, P1 ;  /* 0x0000000216167807 */ /* 0x000fe20000800000 */
[----:B------:R1:W3:Y:S01]  /*0c30*/  @!UP1 SYNCS.EXCH.64 URZ, [UR6+0x88], UR4 ;  /* 0x00008804063f95b2 */ /* 0x0002e20008000100 */
[----:B------:R-:W-:Y:S01]  /*0c40*/  NOP ;  /* 0x0000000000007918 */ /* 0x000fe20000000000 */
[----:B------:R-:W-:Y:S05]  /*0c50*/  @!P2 BRA `(.L_x_8) ;  /* 0x000000000008a947 */ /* 0x000fea0003800000 */
[----:B--23--:R-:W-:Y:S01]  /*0c60*/  UCGABAR_ARV ;  /* 0x00000000000079c7 */ /* 0x00cfe20008000000 */
[----:B------:R-:W-:Y:S05]  /*0c70*/  BRA `(.L_x_9) ;  /* 0x0000000000047947 */ /* 0x000fea0003800000 */
.L_x_8:
[----:B--23--:R-:W-:Y:S01]  /*0c80*/  NOP ;  /* 0x0000000000007918 */ /* 0x00cfe20000000000 */
.L_x_9:
[----:B------:R-:W2:Y:S01]  /*0c90*/  LDC R2, c[0x0][0x904] ;  /* 0x00024100ff027b82 */ /* 0x000ea20000000800 */
[----:B------:R-:W-:Y:S01]  /*0ca0*/  MOV R10, UR9 ;  /* 0x00000009000a7c02 */ /* 0x000fe20008000f00 */
[----:B------:R-:W-:Y:S01]  /*0cb0*/  IMAD.MOV.U32 R11, RZ, RZ, RZ ;  /* 0x000000ffff0b7224 */ /* 0x000fe200078e00ff */
[----:B--2---:R-:W-:-:S04]  /*0cc0*/  ISETP.NE.AND P1, PT, R2, 0x1, PT ;  /* 0x000000010200780c */ /* 0x004fc80003f25270 */
[----:B------:R-:W-:-:S09]  /*0cd0*/  P2R R7, PR, RZ, 0x2 ;  /* 0x00000002ff077803 */ /* 0x000fd20000000000 */
[----:B------:R-:W2:Y:S01]  /*0ce0*/  @P1 LDC R17, c[0x0][0x10] ;  /* 0x00000400ff111b82 */ /* 0x000ea20000000800 */
[----:B------:R-:W-:Y:S02]  /*0cf0*/  @P1 IMAD.MOV.U32 R7, RZ, RZ, RZ ;  /* 0x000000ffff071224 */ /* 0x000fe400078e00ff */
[----:B------:R-:W-:-:S05]  /*0d00*/  @P1 IMAD.MOV.U32 R15, RZ, RZ, RZ ;  /* 0x000000ffff0f1224 */ /* 0x000fca00078e00ff */
[----:B------:R-:W3:Y:S01]  /*0d10*/  @!P1 LDC R13, c[0x0][0xc] ;  /* 0x00000300ff0d9b82 */ /* 0x000ee20000000800 */
[----:B-1----:R-:W-:Y:S01]  /*0d20*/  ULDC UR4, c[0x0][0xc] ;  /* 0x0000030000047ab9 */ /* 0x002fe20000000800 */
[----:B------:R-:W-:Y:S01]  /*0d30*/  ULDC UR5, c[0x0][0x10] ;  /* 0x0000040000057ab9 */ /* 0x000fe20000000800 */
[----:B------:R-:W-:Y:S01]  /*0d40*/  ULDC UR6, c[0x0][0x14] ;  /* 0x0000050000067ab9 */ /* 0x000fe20000000800 */
[----:B------:R-:W-:-:S04]  /*0d50*/  UIMAD.WIDE.U32 UR4, UR4, UR5, URZ ;  /* 0x00000005040472a5 */ /* 0x000fc8000f8e003f */
[----:B------:R-:W-:Y:S02]  /*0d60*/  UIMAD.WIDE.U32 UR38, UR4, UR6, URZ ;  /* 0x00000006042672a5 */ /* 0x000fe4000f8e003f */
[----:B------:R-:W-:-:S04]  /*0d70*/  UIMAD UR37, UR5, UR6, URZ ;  /* 0x00000006052572a4 */ /* 0x000fc8000f8e023f */
[----:B------:R-:W-:Y:S01]  /*0d80*/  UIADD3 UR37, UR39, UR37, URZ ;  /* 0x0000002527257290 */ /* 0x000fe2000fffe03f */
[----:B--2---:R-:W-:-:S04]  /*0d90*/  @P1 IMAD.WIDE.U32 R16, R17, UR9, R6 ;  /* 0x0000000911101c25 */ /* 0x004fc8000f8e0006 */
[----:B------:R-:W-:Y:S02]  /*0da0*/  @P1 IMAD.IADD R17, R17, 0x1, R15 ;  /* 0x0000000111111824 */ /* 0x000fe400078e020f */
[----:B---3--:R-:W-:-:S04]  /*0db0*/  @!P1 IMAD.WIDE.U32 R10, R6, R13, R10 ;  /* 0x0000000d060a9225 */ /* 0x008fc800078e000a */
[----:B------:R-:W-:Y:S02]  /*0dc0*/  @!P1 IMAD.MOV.U32 R16, RZ, RZ, R10 ;  /* 0x000000ffff109224 */ /* 0x000fe400078e000a */
[----:B------:R-:W-:Y:S01]  /*0dd0*/  @!P1 IMAD.MOV.U32 R17, RZ, RZ, R11 ;  /* 0x000000ffff119224 */ /* 0x000fe200078e000b */
[----:B------:R-:W-:Y:S06]  /*0de0*/  @!P2 BRA `(.L_x_10) ;  /* 0x00000000000ca947 */ /* 0x000fec0003800000 */
[----:B------:R-:W-:Y:S01]  /*0df0*/  UCGABAR_WAIT ;  /* 0x0000000000007dc7 */ /* 0x000fe20008000000 */
[----:B------:R-:W-:Y:S01]  /*0e00*/  CCTL.IVALL ;  /* 0x00000000ff00798f */ /* 0x000fe20002000000 */
[----:B------:R-:W-:Y:S05]  /*0e10*/  BRA `(.L_x_11) ;  /* 0x0000000000047947 */ /* 0x000fea0003800000 */
.L_x_10:
[----:B------:R-:W-:Y:S06]  /*0e20*/  BAR.SYNC.DEFER_BLOCKING 0x0 ;  /* 0x0000000000007b1d */ /* 0x000fec0000010000 */
.L_x_11:
[----:B------:R-:W1:Y:S01]  /*0e30*/  S2UR UR36, SR_CgaCtaId ;  /* 0x00000000002479c3 */ /* 0x000e620000008800 */
[----:B------:R-:W-:Y:S04]  /*0e40*/  BSSY B6, `(.L_x_12) ;  /* 0x0000728000067945 */ /* 0x000fe80003800000 */
[----:B------:R-:W-:Y:S05]  /*0e50*/  @!P5 BRA `(.L_x_13) ;  /* 0x0000004800acd947 */ /* 0x000fea0003800000 */
[----:B------:R-:W-:-:S13]  /*0e60*/  ISETP.GT.U32.AND P0, PT, R8, 0x1, PT ;  /* 0x000000010800780c */ /* 0x000fda0003f04070 */
[----:B------:R-:W-:Y:S05]  /*0e70*/  @P0 BRA `(.L_x_14) ;  /* 0x0000007000900947 */ /* 0x000fea0003800000 */
[----:B------:R-:W-:Y:S01]  /*0e80*/  ULDC.64 UR4, c[0x0][0x8f8] ;  /* 0x00023e0000047ab9 */ /* 0x000fe20000000a00 */
[----:B------:R-:W-:Y:S01]  /*0e90*/  UMOV UR47, 0xffffffff ;  /* 0xffffffff002f7882 */ /* 0x000fe20000000000 */
[----:B------:R-:W-:Y:S01]  /*0ea0*/  ISETP.GE.U32.AND P0, PT, R16, UR4, PT ;  /* 0x0000000410007c0c */ /* 0x000fe2000bf06070 */
[----:B------:R-:W-:Y:S01]  /*0eb0*/  IMAD.MOV.U32 R99, RZ, RZ, -0x1 ;  /* 0xffffffffff637424 */ /* 0x000fe200078e00ff */
[----:B------:R-:W-:Y:S01]  /*0ec0*/  PRMT R90, RZ, 0x7610, R90 ;  /* 0x00007610ff5a7816 */ /* 0x000fe2000000005a */
[----:B------:R-:W-:Y:S01]  /*0ed0*/  IMAD.MOV.U32 R97, RZ, RZ, -0x1 ;  /* 0xffffffffff617424 */ /* 0x000fe200078e00ff */
[----:B------:R-:W-:Y:S02]  /*0ee0*/  ISETP.GE.U32.AND.EX P0, PT, R17, UR5, PT, P0 ;  /* 0x0000000511007c0c */ /* 0x000fe4000bf06100 */
[----:B------:R-:W-:-:S11]  /*0ef0*/  PRMT R0, RZ, 0x7610, R0 ;  /* 0x00007610ff007816 */ /* 0x000fd60000000000 */
[----:B------:R-:W-:Y:S05]  /*0f00*/  @P0 BRA `(.L_x_15) ;  /* 0x00000004002c0947 */ /* 0x000fea0003800000 */
[----:B------:R-:W2:Y:S01]  /*0f10*/  LDC.64 R20, c[0x0][0x8d0] ;  /* 0x00023400ff147b82 */ /* 0x000ea20000000a00 */
[----:B------:R-:W-:Y:S02]  /*0f20*/  IMAD.MOV.U32 R4, RZ, RZ, R16 ;  /* 0x000000ffff047224 */ /* 0x000fe400078e0010 */
[----:B------:R-:W-:-:S05]  /*0f30*/  IMAD.MOV.U32 R5, RZ, RZ, R17 ;  /* 0x000000ffff057224 */ /* 0x000fca00078e0011 */
[----:B------:R-:W3:Y:S08]  /*0f40*/  LDC R0, c[0x0][0x8d8] ;  /* 0x00023600ff007b82 */ /* 0x000ef00000000800 */
[----:B------:R-:W4:Y:S01]  /*0f50*/  LDC.64 R24, c[0x0][0x8c8] ;  /* 0x00023200ff187b82 */ /* 0x000f220000000a00 */
[----:B--2---:R-:W-:-:S04]  /*0f60*/  ISETP.NE.U32.AND P0, PT, R20, RZ, PT ;  /* 0x000000ff1400720c */ /* 0x004fc80003f05070 */
[----:B------:R-:W-:-:S13]  /*0f70*/  ISETP.NE.AND.EX P0, PT, R21, RZ, PT, P0 ;  /* 0x000000ff1500720c */ /* 0x000fda0003f05300 */
[----:B---34-:R-:W-:Y:S05]  /*0f80*/  @!P0 BRA `(.L_x_16) ;  /* 0x0000000000288947 */ /* 0x018fea0003800000 */
[----:B------:R-:W2:Y:S02]  /*0f90*/  LDC R13, c[0x0][0x8dc] ;  /* 0x00023700ff0d7b82 */ /* 0x000ea40000000800 */
[----:B--2---:R-:W-:-:S05]  /*0fa0*/  IADD3 R13, P0, R16, R13, RZ ;  /* 0x0000000d100d7210 */ /* 0x004fca0007f1e0ff */
[----:B------:R-:W-:-:S04]  /*0fb0*/  IMAD.X R15, RZ, RZ, R17, P0 ;  /* 0x000000ffff0f7224 */ /* 0x000fc800000e0611 */
[----:B------:R-:W-:-:S04]  /*0fc0*/  IMAD.WIDE.U32 R4, R15, R20, RZ ;  /* 0x000000140f047225 */ /* 0x000fc800078e00ff */
[----:B------:R-:W-:-:S04]  /*0fd0*/  IMAD.WIDE.U32 R10, P0, R13, R21, R4 ;  /* 0x000000150d0a7225 */ /* 0x000fc80007800004 */
[----:B------:R-:W-:-:S04]  /*0fe0*/  IMAD.WIDE.U32 R4, R13, R20, RZ ;  /* 0x000000140d047225 */ /* 0x000fc800078e00ff */
[----:B------:R-:W-:Y:S01]  /*0ff0*/  IMAD.X R13, RZ, RZ, RZ, P0 ;  /* 0x000000ffff0d7224 */ /* 0x000fe200000e06ff */
[----:B------:R-:W-:Y:S01]  /*1000*/  IADD3 RZ, P0, R5, R10, RZ ;  /* 0x0000000a05ff7210 */ /* 0x000fe20007f1e0ff */
[----:B------:R-:W-:-:S04]  /*1010*/  IMAD.MOV.U32 R12, RZ, RZ, R11 ;  /* 0x000000ffff0c7224 */ /* 0x000fc800078e000b */
[----:B------:R-:W-:-:S08]  /*1020*/  IMAD.WIDE.U32.X R4, R15, R21, R12, P0 ;  /* 0x000000150f047225 */ /* 0x000fd000000e040c */
.L_x_16:
[----:B------:R-:W2:Y:S01]  /*1030*/  LDC.64 R26, c[0x0][0x8e8] ;  /* 0x00023a00ff1a7b82 */ /* 0x000ea20000000a00 */
[-CC-:B------:R-:W-:Y:S01]  /*1040*/  SHF.R.U64 R29, R4, R0.reuse, R5.reuse ;  /* 0x00000000041d7219 */ /* 0x180fe20000001205 */
[----:B------:R-:W-:Y:S01]  /*1050*/  IMAD R28, R9, R23, R6 ;  /* 0x00000017091c7224 */ /* 0x000fe200078e0206 */
[----:B------:R-:W-:Y:S01]  /*1060*/  SHF.R.U32.HI R0, RZ, R0, R5 ;  /* 0x00000000ff007219 */ /* 0x000fe20000011605 */
[----:B------:R-:W-:Y:S01]  /*1070*/  IMAD.MOV.U32 R30, RZ, RZ, 0x1 ;  /* 0x00000001ff1e7424 */ /* 0x000fe200078e00ff */
[----:B------:R-:W-:-:S03]  /*1080*/  IADD3 R7, P0, RZ, -R29, RZ ;  /* 0x8000001dff077210 */ /* 0x000fc60007f1e0ff */
[----:B------:R-:W3:Y:S02]  /*1090*/  LDC R8, c[0x0][0x8c0] ;  /* 0x00023000ff087b82 */ /* 0x000ee40000000800 */
[----:B------:R-:W-:-:S04]  /*10a0*/  IMAD.X R5, RZ, RZ, ~R0, P0 ;  /* 0x000000ffff057224 */ /* 0x000fc800000e0e00 */
[-C--:B------:R-:W-:Y:S02]  /*10b0*/  IMAD R0, R5, R24.reuse, RZ ;  /* 0x0000001805007224 */ /* 0x080fe400078e02ff */
[----:B------:R-:W4:Y:S01]  /*10c0*/  LDC R11, c[0x0][0x8b0] ;  /* 0x00022c00ff0b7b82 */ /* 0x000f220000000800 */
[----:B------:R-:W-:-:S04]  /*10d0*/  IMAD.WIDE.U32 R4, R7, R24, R16 ;  /* 0x0000001807047225 */ /* 0x000fc800078e0010 */
[----:B------:R-:W-:Y:S02]  /*10e0*/  IMAD R7, R7, R25, R0 ;  /* 0x0000001907077224 */ /* 0x000fe400078e0200 */
[----:B------:R-:W-:Y:S01]  /*10f0*/  IMAD.MOV.U32 R0, RZ, RZ, -0x1 ;  /* 0xffffffffff007424 */ /* 0x000fe200078e00ff */
[----:B------:R-:W5:Y:S01]  /*1100*/  LDC R21, c[0x0][0x900] ;  /* 0x00024000ff157b82 */ /* 0x000f620000000800 */
[----:B--2---:R-:W-:Y:S02]  /*1110*/  ISETP.NE.U32.AND P0, PT, R26, RZ, PT ;  /* 0x000000ff1a00720c */ /* 0x004fe40003f05070 */
[----:B------:R-:W-:Y:S02]  /*1120*/  IADD3 R5, R5, R7, RZ ;  /* 0x0000000705057210 */ /* 0x000fe40007ffe0ff */
[----:B------:R-:W-:-:S03]  /*1130*/  ISETP.NE.AND.EX P0, PT, R27, RZ, PT, P0 ;  /* 0x000000ff1b00720c */ /* 0x000fc60003f05300 */
[----:B------:R-:W2:Y:S01]  /*1140*/  LDC R15, c[0x0][0x8a8] ;  /* 0x00022a00ff0f7b82 */ /* 0x000ea20000000800 */
[-CC-:B---3--:R-:W-:Y:S02]  /*1150*/  SHF.R.U64 R13, R4, R8.reuse, R5.reuse ;  /* 0x00000008040d7219 */ /* 0x188fe40000001205 */
[----:B------:R-:W-:-:S05]  /*1160*/  SHF.R.U32.HI R4, RZ, R8, R5 ;  /* 0x00000008ff047219 */ /* 0x000fca0000011605 */
[----:B------:R-:W3:Y:S01]  /*1170*/  LDC R12, c[0x0][0x8f0] ;  /* 0x00023c00ff0c7b82 */ /* 0x000ee20000000800 */
[-CC-:B----4-:R-:W-:Y:S02]  /*1180*/  SHF.R.U64 R25, R13, R11.reuse, R4.reuse ;  /* 0x0000000b0d197219 */ /* 0x190fe40000001204 */
[----:B------:R-:W-:-:S05]  /*1190*/  SHF.R.U32.HI R4, RZ, R11, R4 ;  /* 0x0000000bff047219 */ /* 0x000fca0000011604 */
[----:B------:R-:W4:Y:S01]  /*11a0*/  LDC R14, c[0x0][0x8e0] ;  /* 0x00023800ff0e7b82 */ /* 0x000f220000000800 */
[-CC-:B-----5:R-:W-:Y:S02]  /*11b0*/  SHF.R.U64 R24, R25, R21.reuse, R4.reuse ;  /* 0x0000001519187219 */ /* 0x1a0fe40000001204 */
[-C--:B------:R-:W-:Y:S02]  /*11c0*/  SHF.L.U32 R0, R0, R21.reuse, RZ ;  /* 0x0000001500007219 */ /* 0x080fe400000006ff */
[----:B------:R-:W-:Y:S01]  /*11d0*/  SHF.R.U32.HI R5, RZ, R21, R4 ;  /* 0x00000015ff057219 */ /* 0x000fe20000011604 */
[----:B------:R-:W-:Y:S01]  /*11e0*/  IMAD.MOV.U32 R4, RZ, RZ, R24 ;  /* 0x000000ffff047224 */ /* 0x000fe200078e0018 */
[----:B------:R-:W-:Y:S01]  /*11f0*/  LOP3.LUT R10, RZ, R0, RZ, 0x33, !PT ;  /* 0x00000000ff0a7212 */ /* 0x000fe200078e33ff */
[----:B------:R-:W1:Y:S01]  /*1200*/  LDC R20, c[0x0][0x8b8] ;  /* 0x00022e00ff147b82 */ /* 0x000e620000000800 */
[----:B------:R-:W-:Y:S05]  /*1210*/  @!P0 BRA `(.L_x_17) ;  /* 0x0000000000288947 */ /* 0x000fea0003800000 */
[----:B------:R-:W5:Y:S02]  /*1220*/  LDC R9, c[0x0][0x8f4] ;  /* 0x00023d00ff097b82 */ /* 0x000f640000000800 */
[----:B-----5:R-:W-:-:S05]  /*1230*/  IADD3 R9, P0, R24, R9, RZ ;  /* 0x0000000918097210 */ /* 0x020fca0007f1e0ff */
        /* <DEDUP_REMOVED lines=8> */
.L_x_17:
[----:B---3--:R-:W-:Y:S01]  /*12c0*/  SHF.R.U64 R4, R4, R12, R5 ;  /* 0x0000000c04047219 */ /* 0x008fe20000001205 */
[----:B--2---:R-:W-:Y:S01]  /*12d0*/  VIADD R6, R15, 0xffffffff ;  /* 0xffffffff0f067836 */ /* 0x004fe20000000000 */
[----:B------:R-:W-:Y:S02]  /*12e0*/  SHF.L.U32 R0, R30, R21, RZ ;  /* 0x000000151e007219 */ /* 0x000fe400000006ff */
[----:B------:R-:W-:Y:S01]  /*12f0*/  LOP3.LUT R5, R25, R10, RZ, 0xc0, !PT ;  /* 0x0000000a19057212 */ /* 0x000fe200078ec0ff */
[----:B------:R-:W-:Y:S01]  /*1300*/  IMAD.MOV R7, RZ, RZ, -R4 ;  /* 0x000000ffff077224 */ /* 0x000fe200078e0a04 */
[----:B------:R-:W-:Y:S02]  /*1310*/  SEL R3, R3, R28, !P1 ;  /* 0x0000001c03037207 */ /* 0x000fe40004800000 */
[----:B------:R-:W-:Y:S01]  /*1320*/  LOP3.LUT R6, R13, R6, RZ, 0xc0, !PT ;  /* 0x000000060d067212 */ /* 0x000fe200078ec0ff */
[----:B------:R-:W-:Y:S01]  /*1330*/  IMAD R4, R0, R4, R5 ;  /* 0x0000000400047224 */ /* 0x000fe200078e0205 */
[----:B------:R-:W-:Y:S01]  /*1340*/  R2UR UR47, R29 ;  /* 0x000000001d2f72ca */ /* 0x000fe200000e0000 */
[----:B----4-:R-:W-:-:S02]  /*1350*/  IMAD R0, R7, R14, R24 ;  /* 0x0000000e07007224 */ /* 0x010fc400078e0218 */
[----:B-1----:R-:W-:Y:S02]  /*1360*/  IMAD R3, R4, R20, R3 ;  /* 0x0000001404037224 */ /* 0x002fe400078e0203 */
[----:B------:R-:W-:Y:S02]  /*1370*/  IMAD R0, R0, R15, R6 ;  /* 0x0000000f00007224 */ /* 0x000fe400078e0206 */
[----:B------:R-:W-:-:S03]  /*1380*/  IMAD.MOV.U32 R4, RZ, RZ, 0x1 ;  /* 0x00000001ff047424 */ /* 0x000fc600078e00ff */
[----:B------:R-:W-:Y:S02]  /*1390*/  SEL R97, R0, R3, !P1 ;  /* 0x0000000300617207 */ /* 0x000fe40004800000 */
[----:B------:R-:W-:Y:S02]  /*13a0*/  SEL R99, R3, R0, !P1 ;  /* 0x0000000003637207 */ /* 0x000fe40004800000 */
[----:B------:R-:W-:-:S07]  /*13b0*/  PRMT R0, R4, 0x7610, R0 ;  /* 0x0000761004007816 */ /* 0x000fce0000000000 */
.L_x_15:
[----:B------:R-:W-:-:S08]  /*13c0*/  NOP ;  /* 0x0000000000007918 */ /* 0x000fd00000000000 */
[----:B------:R-:W2:Y:S02]  /*13d0*/  USETMAXREG.TRY_ALLOC.CTAPOOL UP0, 0xe8 ;  /* 0x000000e8000079c8 */ /* 0x000ea40008000600 */
[----:B--2---:R-:W-:-:S13]  /*13e0*/  PLOP3.LUT P0, PT, PT, PT, UP0, 0x80, 0x0 ;  /* 0x000000000000781c */ /* 0x004fda0003f0f008 */
[----:B------:R-:W-:Y:S05]  /*13f0*/  @!P0 BRA `(.L_x_15) ;  /* 0xfffffffc00f08947 */ /* 0x000fea000383ffff */
[----:B------:R-:W-:Y:S02]  /*1400*/  ULDC.64 UR4, c[0x0][0x590] ;  /* 0x0001640000047ab9 */ /* 0x000fe40000000a00 */
[----:B------:R-:W-:Y:S02]  /*1410*/  IMAD.U32 R105, RZ, RZ, UR4 ;  /* 0x00000004ff697e24 */ /* 0x000fe4000f8e00ff */
[----:B------:R-:W-:-:S03]  /*1420*/  IMAD.U32 R107, RZ, RZ, UR5 ;  /* 0x00000005ff6b7e24 */ /* 0x000fc6000f8e00ff */
[----:B------:R-:W-:-:S04]  /*1430*/  ISETP.NE.U32.AND P0, PT, R105, RZ, PT ;  /* 0x000000ff6900720c */ /* 0x000fc80003f05070 */
[----:B------:R-:W-:-:S13]  /*1440*/  ISETP.NE.AND.EX P0, PT, R107, RZ, PT, P0 ;  /* 0x000000ff6b00720c */ /* 0x000fda0003f05300 */
[----:B------:R-:W-:Y:S05]  /*1450*/  @P0 BRA `(.L_x_18) ;  /* 0x00000000002c0947 */ /* 0x000fea0003800000 */
[----:B------:R-:W-:Y:S02]  /*1460*/  ULDC.64 UR4, c[0x0][0x588] ;  /* 0x0001620000047ab9 */ /* 0x000fe40000000a00 */
[----:B------:R-:W-:-:S04]  /*1470*/  ISETP.NE.U32.AND P0, PT, RZ, UR4, PT ;  /* 0x00000004ff007c0c */ /* 0x000fc8000bf05070 */
[----:B------:R-:W-:-:S13]  /*1480*/  ISETP.NE.AND.EX P0, PT, RZ, UR5, PT, P0 ;  /* 0x00000005ff007c0c */ /* 0x000fda000bf05300 */
[----:B------:R-:W-:Y:S05]  /*1490*/  @!P0 BRA `(.L_x_19) ;  /* 0x0000000000108947 */ /* 0x000fea0003800000 */
[----:B------:R-:W2:Y:S02]  /*14a0*/  LDC.64 R92, c[0x0][0x588] ;  /* 0x00016200ff5c7b82 */ /* 0x000ea40000000a00 */
[----:B--2---:R2:W5:Y:S01]  /*14b0*/  LDG.E R92, desc[UR40][R92.64] ;  /* 0x000000285c5c7981 */ /* 0x004562000c1e1900 */
[----:B------:R-:W-:Y:S01]  /*14c0*/  IMAD.MOV.U32 R90, RZ, RZ, 0x1 ;  /* 0x00000001ff5a7424 */ /* 0x000fe200078e00ff */
[----:B------:R-:W-:Y:S06]  /*14d0*/  BRA `(.L_x_18) ;  /* 0x00000000000c7947 */ /* 0x000fec0003800000 */
.L_x_19:
[----:B------:R-:W-:Y:S01]  /*14e0*/  ULDC UR4, c[0x0][0x580] ;  /* 0x0001600000047ab9 */ /* 0x000fe20000000800 */
[----:B------:R-:W-:Y:S02]  /*14f0*/  IMAD.MOV.U32 R90, RZ, RZ, 0x1 ;  /* 0x00000001ff5a7424 */ /* 0x000fe400078e00ff */
[----:B------:R-:W-:-:S07]  /*1500*/  IMAD.U32 R92, RZ, RZ, UR4 ;  /* 0x00000004ff5c7e24 */ /* 0x000fce000f8e00ff */
.L_x_18:
[----:B------:R-:W-:Y:S02]  /*1510*/  ULDC.64 UR4, c[0x0][0x5b0] ;  /* 0x00016c0000047ab9 */ /* 0x000fe40000000a00 */
[----:B------:R-:W-:-:S04]  /*1520*/  ISETP.NE.U32.AND P0, PT, RZ, UR4, PT ;  /* 0x00000004ff007c0c */ /* 0x000fc8000bf05070 */
[----:B------:R-:W-:-:S13]  /*1530*/  ISETP.NE.AND.EX P0, PT, RZ, UR5, PT, P0 ;  /* 0x00000005ff007c0c */ /* 0x000fda000bf05300 */
[----:B------:R-:W-:Y:S05]  /*1540*/  @P0 BRA `(.L_x_20) ;  /* 0x0000000000240947 */ /* 0x000fea0003800000 */
[----:B------:R-:W-:Y:S02]  /*1550*/  ULDC.64 UR4, c[0x0][0x5a8] ;  /* 0x00016a0000047ab9 */ /* 0x000fe40000000a00 */
[----:B------:R-:W-:-:S04]  /*1560*/  ISETP.NE.U32.AND P0, PT, RZ, UR4, PT ;  /* 0x00000004ff007c0c */ /* 0x000fc8000bf05070 */
[----:B------:R-:W-:-:S13]  /*1570*/  ISETP.NE.AND.EX P0, PT, RZ, UR5, PT, P0 ;  /* 0x00000005ff007c0c */ /* 0x000fda000bf05300 */
[----:B------:R-:W-:Y:S05]  /*1580*/  @!P0 BRA `(.L_x_21) ;  /* 0x00000000000c8947 */ /* 0x000fea0003800000 */
[----:B------:R-:W2:Y:S02]  /*1590*/  LDC.64 R4, c[0x0][0x5a8] ;  /* 0x00016a00ff047b82 */ /* 0x000ea40000000a00 */
[----:B--2---:R3:W5:Y:S01]  /*15a0*/  LDG.E R93, desc[UR40][R4.64] ;  /* 0x00000028045d7981 */ /* 0x004762000c1e1900 */
[----:B------:R-:W-:Y:S05]  /*15b0*/  BRA `(.L_x_20) ;  /* 0x0000000000087947 */ /* 0x000fea0003800000 */
.L_x_21:
[----:B------:R-:W-:Y:S02]  /*15c0*/  ULDC UR4, c[0x0][0x5a0] ;  /* 0x0001680000047ab9 */ /* 0x000fe40000000800 */
[----:B--2---:R-:W-:-:S07]  /*15d0*/  MOV R93, UR4 ;  /* 0x00000004005d7c02 */ /* 0x004fce0008000f00 */
.L_x_20:
[----:B------:R-:W-:Y:S01]  /*15e0*/  LOP3.LUT P1, RZ, R0, 0xff, RZ, 0xc0, !PT ;  /* 0x000000ff00ff7812 */ /* 0x000fe2000782c0ff */
[----:B------:R-:W-:Y:S01]  /*15f0*/  UMOV UR42, URZ ;  /* 0x0000003f002a7c82 */ /* 0x000fe20008000000 */
[----:B------:R-:W-:-:S11]  /*1600*/  PLOP3.LUT P0, PT, PT, PT, PT, 0x80, 0x0 ;  /* 0x000000000000781c */ /* 0x000fd60003f0f070 */
[----:B------:R-:W-:Y:S05]  /*1610*/  @!P1 BRA `(.L_x_22) ;  /* 0x0000004000209947 */ /* 0x000fea0003800000 */
[----:B------:R-:W-:Y:S01]  /*1620*/  ULDC UR4, c[0x0][0x28c] ;  /* 0x0000a30000047ab9 */ /* 0x000fe20000000800 */
[----:B------:R-:W-:Y:S01]  /*1630*/  LOP3.LUT R101, R22, 0x1, RZ, 0xfc, !PT ;  /* 0x0000000116657812 */ /* 0x000fe200078efcff */
[----:B------:R-:W-:Y:S01]  /*1640*/  UIADD3 UR4, UR4, 0x3f, URZ ;  /* 0x0000003f04047890 */ /* 0x000fe2000fffe03f */
[----:B------:R-:W-:Y:S01]  /*1650*/  LOP3.LUT R103, R19, 0x1, RZ, 0xfc, !PT ;  /* 0x0000000113677812 */ /* 0x000fe200078efcff */
[----:B------:R-:W-:Y:S01]  /*1660*/  IMAD.MOV.U32 R91, RZ, RZ, 0x1 ;  /* 0x00000001ff5b7424 */ /* 0x000fe200078e00ff */
[C---:B------:R-:W-:Y:S01]  /*1670*/  PRMT R94, R90.reuse, 0x7610, R94 ;  /* 0x000076105a5e7816 */ /* 0x040fe2000000005e */
[----:B------:R-:W-:Y:S01]  /*1680*/  USHF.R.S32.HI UR5, URZ, 0x1f, UR4 ;  /* 0x0000001f3f057899 */ /* 0x000fe20008011404 */
[----:B-----5:R-:W-:Y:S01]  /*1690*/  IMAD.MOV.U32 R95, RZ, RZ, R92 ;  /* 0x000000ffff5f7224 */ /* 0x020fe200078e005c */
[----:B------:R-:W-:Y:S01]  /*16a0*/  PRMT R96, R90, 0x7610, R96 ;  /* 0x000076105a607816 */ /* 0x000fe20000000060 */
[----:B------:R-:W-:Y:S01]  /*16b0*/  IMAD.MOV.U32 R98, RZ, RZ, R92 ;  /* 0x000000ffff627224 */ /* 0x000fe200078e005c */
[----:B------:R-:W-:Y:S01]  /*16c0*/  ULEA.HI UR5, UR5, UR4, URZ, 0x6 ;  /* 0x0000000405057291 */ /* 0x000fe2000f8f303f */
[----:B------:R-:W-:Y:S01]  /*16d0*/  ULDC.64 UR54, c[0x0][0x198] ;  /* 0x0000660000367ab9 */ /* 0x000fe20000000a00 */
[----:B------:R-:W-:Y:S01]  /*16e0*/  UMOV UR43, URZ ;  /* 0x0000003f002b7c82 */ /* 0x000fe20008000000 */
[----:B------:R-:W-:Y:S01]  /*16f0*/  UMOV UR48, URZ ;  /* 0x0000003f00307c82 */ /* 0x000fe20008000000 */
[----:B------:R-:W-:Y:S01]  /*1700*/  USHF.R.S32.HI UR50, URZ, 0x6, UR5 ;  /* 0x000000063f327899 */ /* 0x000fe20008011405 */
[----:B------:R-:W-:Y:S01]  /*1710*/  UMOV UR49, URZ ;  /* 0x0000003f00317c82 */ /* 0x000fe20008000000 */
[----:B------:R-:W-:-:S10]  /*1720*/  UMOV UR42, URZ ;  /* 0x0000003f002a7c82 */ /* 0x000fd40008000000 */
.L_x_95:
[----:B------:R-:W-:Y:S01]  /*1730*/  LOP3.LUT R0, R18, 0x80, RZ, 0xc0, !PT ;  /* 0x0000008012007812 */ /* 0x000fe200078ec0ff */
[----:B------:R-:W4:Y:S01]  /*1740*/  S2UR UR51, SR_CgaCtaId ;  /* 0x00000000003379c3 */ /* 0x000f220000008800 */
[----:B------:R-:W-:Y:S02]  /*1750*/  UMOV UR52, 0x400 ;  /* 0x0000040000347882 */ /* 0x000fe40000000000 */
[----:B------:R-:W-:-:S06]  /*1760*/  SHF.R.U32.HI R0, RZ, 0x7, R0 ;  /* 0x00000007ff007819 */ /* 0x000fcc0000011600 */
[----:B------:R-:W5:Y:S01]  /*1770*/  SHFL.IDX PT, R0, R0, RZ, 0x1f ;  /* 0x00001fff00007589 */ /* 0x000f6200000e0000 */
[----:B----4-:R-:W-:Y:S01]  /*1780*/  ULEA UR52, UR51, UR52, 0x18 ;  /* 0x0000003433347291 */ /* 0x010fe2000f8ec03f */
[----:B-----5:R-:W-:-:S13]  /*1790*/  R2UR UR4, R0 ;  /* 0x00000000000472ca */ /* 0x020fda00000e0000 */
[----:B------:R-:W-:-:S04]  /*17a0*/  ULEA.HI UR5, UR4, UR4, URZ, 0x1 ;  /* 0x0000000404057291 */ /* 0x000fc8000f8f083f */
[----:B------:R-:W-:-:S04]  /*17b0*/  ULOP3.LUT UR5, UR5, 0x7fffe, URZ, 0xc0, !UPT ;  /* 0x0007fffe05057892 */ /* 0x000fc8000f8ec03f */
[----:B------:R-:W-:-:S03]  /*17c0*/  UIADD3 UR5, UR4, -UR5, URZ ;  /* 0x8000000504057290 */ /* 0x000fc6000fffe03f */
[----:B------:R-:W-:Y:S01]  /*17d0*/  ULDC UR4, c[0x0][0x28c] ;  /* 0x0000a30000047ab9 */ /* 0x000fe20000000800 */
[----:B------:R-:W-:Y:S01]  /*17e0*/  ULEA UR5, UR5, UR52, 0xd ;  /* 0x0000003405057291 */ /* 0x000fe2000f8e683f */
[----:B------:R-:W-:-:S03]  /*17f0*/  ISETP.LT.AND P0, PT, RZ, UR4, PT ;  /* 0x00000004ff007c0c */ /* 0x000fc6000bf01270 */
[----:B------:R-:W-:-:S04]  /*1800*/  UIADD3 UR5, UR5, 0x8400, URZ ;  /* 0x0000840005057890 */ /* 0x000fc8000fffe03f */
[----:B------:R-:W-:-:S04]  /*1810*/  USHF.R.U32.HI UR5, URZ, 0x4, UR5 ;  /* 0x000000043f057899 */ /* 0x000fc80008011605 */
[----:B------:R-:W-:Y:S02]  /*1820*/  ULOP3.LUT UR44, UR5, 0x3fff, URZ, 0xc0, !UPT ;  /* 0x00003fff052c7892 */ /* 0x000fe4000f8ec03f */
[----:B-1----:R-:W-:Y:S10]  /*1830*/  @P0 BRA `(.L_x_23) ;  /* 0x0000000000400947 */ /* 0x002ff40003800000 */
[----:B------:R-:W-:Y:S01]  /*1840*/  MOV R0, 0x0 ;  /* 0x0000000000007802 */ /* 0x000fe20000000f00 */
[----:B------:R-:W-:Y:S01]  /*1850*/  ULDC.64 UR4, c[0x4][0x70] ;  /* 0x01001c0000047ab9 */ /* 0x000fe20000000a00 */
[----:B------:R-:W-:Y:S01]  /*1860*/  ULDC.64 UR6, c[0x4][0x8] ;  /* 0x0100020000067ab9 */ /* 0x000fe20000000a00 */
[----:B---3--:R-:W-:Y:S01]  /*1870*/  IMAD.U32 R4, RZ, RZ, UR4 ;  /* 0x00000004ff047e24 */ /* 0x008fe2000f8e00ff */
[----:B------:R3:W4:Y:S01]  /*1880*/  LDC.64 R14, c[0x4][R0] ;  /* 0x01000000000e7b82 */ /* 0x0007220000000a00 */
[----:B------:R-:W-:Y:S01]  /*1890*/  IMAD.U32 R5, RZ, RZ, UR5 ;  /* 0x00000005ff057e24 */ /* 0x000fe2000f8e00ff */
[----:B------:R-:W-:Y:S01]  /*18a0*/  ULDC.64 UR4, c[0x4][0x78] ;  /* 0x01001e0000047ab9 */ /* 0x000fe20000000a00 */
[----:B------:R-:W-:Y:S02]  /*18b0*/  IMAD.U32 R10, RZ, RZ, UR6 ;  /* 0x00000006ff0a7e24 */ /* 0x000fe4000f8e00ff */
[----:B------:R-:W-:Y:S02]  /*18c0*/  IMAD.U32 R6, RZ, RZ, UR4 ;  /* 0x00000004ff067e24 */ /* 0x000fe4000f8e00ff */
[----:B------:R-:W-:-:S02]  /*18d0*/  IMAD.U32 R7, RZ, RZ, UR5 ;  /* 0x00000005ff077e24 */ /* 0x000fc4000f8e00ff */
[----:B------:R-:W-:Y:S02]  /*18e0*/  IMAD.U32 R11, RZ, RZ, UR7 ;  /* 0x00000007ff0b7e24 */ /* 0x000fe4000f8e00ff */
[----:B------:R-:W-:Y:S02]  /*18f0*/  IMAD.MOV.U32 R8, RZ, RZ, 0x1e1 ;  /* 0x000001e1ff087424 */ /* 0x000fe400078e00ff */
[----:B------:R-:W-:Y:S02]  /*1900*/  IMAD.MOV.U32 R12, RZ, RZ, 0x1 ;  /* 0x00000001ff0c7424 */ /* 0x000fe400078e00ff */
[----:B---3--:R-:W-:-:S07]  /*1910*/  IMAD.MOV.U32 R13, RZ, RZ, RZ ;  /* 0x000000ffff0d7224 */ /* 0x008fce00078e00ff */
[----:B------:R-:W-:-:S07]  /*1920*/  LEPC R20, `(.L_x_23) ;  /* 0x000000001014794e */ /* 0x000fce0000000000 */
[----:B-12-4-:R-:W-:Y:S05]  /*1930*/  CALL.ABS.NOINC R14 ;  /* 0x000000000e007343 */ /* 0x016fea0003c00000 */
.L_x_23:
[----:B------:R-:W-:-:S13]  /*1940*/  ISETP.NE.AND P0, PT, R101, 0x3, PT ;  /* 0x000000036500780c */ /* 0x000fda0003f05270 */
[----:B------:R-:W-:Y:S05]  /*1950*/  @!P0 BRA `(.L_x_24) ;  /* 0x0000000000048947 */ /* 0x000fea0003800000 */
[----:B-1----:R-:W-:Y:S01]  /*1960*/  BPT.TRAP 0x1 ;  /* 0x000000040000795c */ /* 0x002fe20000300000 */
.L_x_24:
[----:B------:R-:W-:Y:S02]  /*1970*/  IMAD.U32 R3, RZ, RZ, UR49 ;  /* 0x00000031ff037e24 */ /* 0x000fe4000f8e00ff */
[----:B------:R-:W-:-:S03]  /*1980*/  IMAD.U32 R0, RZ, RZ, UR48 ;  /* 0x00000030ff007e24 */ /* 0x000fc6000f8e00ff */
[----:B------:R-:W-:Y:S02]  /*1990*/  LEA R3, R3, UR52, 0x3 ;  /* 0x0000003403037c11 */ /* 0x000fe4000f8e18ff */
[----:B------:R-:W-:-:S04]  /*19a0*/  SHF.L.U32 R0, R0, 0x1f, RZ ;  /* 0x0000001f00007819 */ /* 0x000fc800000006ff */
[----:B------:R4:W1:Y:S01]  /*19b0*/  SYNCS.PHASECHK.TRANS64.TRYWAIT P1, [R3+URZ], R0 ;  /* 0x00000000030075a7 */ /* 0x000862000802017f */
[----:B------:R-:W-:Y:S05]  /*19c0*/  @!P0 BRA `(.L_x_25) ;  /* 0x0000000000048947 */ /* 0x000fea0003800000 */
[----:B-1----:R-:W-:Y:S01]  /*19d0*/  BPT.TRAP 0x1 ;  /* 0x000000040000795c */ /* 0x002fe20000300000 */
.L_x_25:
[----:B-1----:R-:W-:Y:S05]  /*19e0*/  @P1 BRA `(.L_x_26) ;  /* 0x0000000000081947 */ /* 0x002fea0003800000 */
[----:B------:R-:W1:Y:S02]  /*19f0*/  SYNCS.PHASECHK.TRANS64.TRYWAIT P1, [R3+URZ], R0 ;  /* 0x00000000030075a7 */ /* 0x000e64000802017f */
[----:B-1----:R-:W-:Y:S05]  /*1a00*/  @!P1 BRA `(.L_x_27) ;  /* 0x0000006400b49947 */ /* 0x002fea0003800000 */
.L_x_26:
[----:B------:R-:W-:-:S04]  /*1a10*/  UISETP.LT.AND UP0, UPT, UR50, 0x1, UPT ;  /* 0x000000013200788c */ /* 0x000fc8000bf01270 */
[----:B------:R-:W-:-:S06]  /*1a20*/  USEL UR4, UR50, 0x1, UP0 ;  /* 0x0000000132047887 */ /* 0x000fcc0008000000 */
[----:B----4-:R-:W-:Y:S01]  /*1a30*/  MOV R0, UR4 ;  /* 0x0000000400007c02 */ /* 0x010fe20008000f00 */
[----:B------:R-:W-:Y:S05]  /*1a40*/  WARPSYNC.ALL ;  /* 0x0000000000007948 */ /* 0x000fea0003800000 */
[----:B------:R-:W-:-:S04]  /*1a50*/  IADD3 R0, -R0, UR50, RZ ;  /* 0x0000003200007c10 */ /* 0x000fc8000fffe1ff */
[----:B------:R-:W-:Y:S01]  /*1a60*/  ISETP.GE.AND P1, PT, R0, 0x1, PT ;  /* 0x000000010000780c */ /* 0x000fe20003f26270 */
[----:B------:R-:W-:Y:S01]  /*1a70*/  UIADD3 UR4, UR52, 0x28400, URZ ;  /* 0x0002840034047890 */ /* 0x000fe2000fffe03f */
[----:B------:R-:W-:Y:S01]  /*1a80*/  WARPGROUP.ARRIVE ;  /* 0x00000000000079c5 */ /* 0x000fe20000000000 */
[----:B------:R-:W-:Y:S01]  /*1a90*/  UMOV UR9, 0x40000040 ;  /* 0x4000004000097882 */ /* 0x000fe20000000000 */
[----:B------:R-:W-:Y:S01]  /*1aa0*/  UMOV UR11, 0x40000040 ;  /* 0x40000040000b7882 */ /* 0x000fe20000000000 */
[----:B------:R-:W-:-:S04]  /*1ab0*/  USHF.R.U32.HI UR4, URZ, 0x4, UR4 ;  /* 0x000000043f047899 */ /* 0x000fc80008011604 */
[----:B------:R-:W-:Y:S02]  /*1ac0*/  ULOP3.LUT UR5, UR4, 0x3fff, URZ, 0xc0, !UPT ;  /* 0x00003fff04057892 */ /* 0x000fe4000f8ec03f */
[----:B------:R-:W-:Y:S02]  /*1ad0*/  ULOP3.LUT UR4, UR44, 0x10000, URZ, 0xfc, !UPT ;  /* 0x000100002c047892 */ /* 0x000fe4000f8efc3f */
[----:B------:R-:W-:Y:S02]  /*1ae0*/  ULOP3.LUT UR5, UR5, 0x10000, URZ, 0xfc, !UPT ;  /* 0x0001000005057892 */ /* 0x000fe4000f8efc3f */
[----:B------:R-:W-:Y:S02]  /*1af0*/  ULEA UR7, UR49, UR4, 0xb ;  /* 0x0000000431077291 */ /* 0x000fe4000f8e583f */
[----:B------:R-:W-:Y:S02]  /*1b00*/  ULEA UR6, UR49, UR5, 0x9 ;  /* 0x0000000531067291 */ /* 0x000fe4000f8e483f */
[----:B------:R-:W-:-:S03]  /*1b10*/  UIADD3 UR12, UR7, 0x400, URZ ;  /* 0x00000400070c7890 */ /* 0x000fc6000fffe03f */
[----:B------:R-:W-:Y:S02]  /*1b20*/  UMOV UR8, UR7 ;  /* 0x0000000700087c82 */ /* 0x000fe40008000000 */
[----:B------:R-:W-:Y:S02]  /*1b30*/  UMOV UR10, UR6 ;  /* 0x00000006000a7c82 */ /* 0x000fe40008000000 */
[----:B------:R-:W-:Y:S01]  /*1b40*/  HGMMA.64x64x16.F32 R56, gdesc[UR8], RZ, !UPT, gsb0 ;  /* 0x00e00000083879f0 */ /* 0x000fe2000c0008ff */
[----:B------:R-:W-:Y:S01]  /*1b50*/  UMOV UR8, UR12 ;  /* 0x0000000c00087c82 */ /* 0x000fe20008000000 */
[----:B------:R-:W-:Y:S01]  /*1b60*/  UMOV UR9, 0x40000040 ;  /* 0x4000004000097882 */ /* 0x000fe20000000000 */
[----:B------:R-:W-:Y:S01]  /*1b70*/  UIADD3 UR12, UR7, 0x402, URZ ;  /* 0x00000402070c7890 */ /* 0x000fe2000fffe03f */
[----:B------:R-:W-:Y:S02]  /*1b80*/  WARPGROUP.DEPBAR.LE gsb0, 0x0 ;  /* 0x00008000000079c5 */ /* 0x000fe40000010000 */
[----:B------:R-:W-:-:S06]  /*1b90*/  WARPGROUP.ARRIVE ;  /* 0x00000000000079c5 */ /* 0x000fcc0000000000 */
[----:B------:R-:W-:Y:S01]  /*1ba0*/  HGMMA.64x64x16.F32 R24, gdesc[UR8], RZ, !UPT, gsb0 ;  /* 0x00e00000081879f0 */ /* 0x000fe2000c0008ff */
[----:B------:R-:W-:Y:S02]  /*1bb0*/  UIADD3 UR8, UR7, 0x2, URZ ;  /* 0x0000000207087890 */ /* 0x000fe4000fffe03f */
[----:B------:R-:W-:Y:S01]  /*1bc0*/  UIADD3 UR10, UR6, 0x2, URZ ;  /* 0x00000002060a7890 */ /* 0x000fe2000fffe03f */
[----:B------:R-:W-:Y:S01]  /*1bd0*/  UMOV UR9, 0x40000040 ;  /* 0x4000004000097882 */ /* 0x000fe20000000000 */
[----:B------:R-:W-:Y:S01]  /*1be0*/  UMOV UR11, 0x40000040 ;  /* 0x40000040000b7882 */ /* 0x000fe20000000000 */
[----:B------:R-:W-:Y:S02]  /*1bf0*/  WARPGROUP.DEPBAR.LE gsb0, 0x0 ;  /* 0x00008000000079c5 */ /* 0x000fe40000010000 */
[----:B------:R-:W-:-:S06]  /*1c00*/  WARPGROUP.ARRIVE ;  /* 0x00000000000079c5 */ /* 0x000fcc0000000000 */
[----:B------:R-:W-:Y:S01]  /*1c10*/  HGMMA.64x64x16.F32 R56, gdesc[UR8], R56, gsb0 ;  /* 0x00e00000083879f0 */ /* 0x000fe20008000838 */
[----:B------:R-:W-:Y:S01]  /*1c20*/  UMOV UR8, UR12 ;  /* 0x0000000c00087c82 */ /* 0x000fe20008000000 */
[----:B------:R-:W-:Y:S01]  /*1c30*/  UMOV UR9, 0x40000040 ;  /* 0x4000004000097882 */ /* 0x000fe20000000000 */
[----:B------:R-:W-:Y:S01]  /*1c40*/  UIADD3 UR12, UR7, 0x404, URZ ;  /* 0x00000404070c7890 */ /* 0x000fe2000fffe03f */
[----:B------:R-:W-:Y:S02]  /*1c50*/  WARPGROUP.DEPBAR.LE gsb0, 0x0 ;  /* 0x00008000000079c5 */ /* 0x000fe40000010000 */
[----:B------:R-:W-:-:S06]  /*1c60*/  WARPGROUP.ARRIVE ;  /* 0x00000000000079c5 */ /* 0x000fcc0000000000 */
[----:B------:R-:W-:Y:S01]  /*1c70*/  HGMMA.64x64x16.F32 R24, gdesc[UR8], R24, gsb0 ;  /* 0x00e00000081879f0 */ /* 0x000fe20008000818 */
        /* <DEDUP_REMOVED lines=9> */
[----:B------:R-:W-:Y:S02]  /*1d10*/  WARPGROUP.DEPBAR.LE gsb0, 0x0 ;  /* 0x00008000000079c5 */ /* 0x000fe40000010000 */
[----:B------:R-:W-:-:S06]  /*1d20*/  WARPGROUP.ARRIVE ;  /* 0x00000000000079c5 */ /* 0x000fcc0000000000 */
[----:B------:R-:W-:Y:S01]  /*1d30*/  HGMMA.64x64x16.F32 R24, gdesc[UR8], R24, gsb0 ;  /* 0x00e00000081879f0 */ /* 0x000fe20008000818 */
[----:B------:R-:W-:Y:S02]  /*1d40*/  UIADD3 UR8, UR7, 0x6, URZ ;  /* 0x0000000607087890 */ /* 0x000fe4000fffe03f */
[----:B------:R-:W-:Y:S01]  /*1d50*/  UIADD3 UR10, UR6, 0x6, URZ ;  /* 0x00000006060a7890 */ /* 0x000fe2000fffe03f */
[----:B------:R-:W-:Y:S01]  /*1d60*/  UMOV UR9, 0x40000040 ;  /* 0x4000004000097882 */ /* 0x000fe20000000000 */
[----:B------:R-:W-:Y:S01]  /*1d70*/  UMOV UR11, 0x40000040 ;  /* 0x40000040000b7882 */ /* 0x000fe20000000000 */
[----:B------:R-:W-:Y:S01]  /*1d80*/  UIADD3 UR7, UR7, 0x406, URZ ;  /* 0x0000040607077890 */ /* 0x000fe2000fffe03f */
[----:B------:R-:W-:Y:S02]  /*1d90*/  WARPGROUP.DEPBAR.LE gsb0, 0x0 ;  /* 0x00008000000079c5 */ /* 0x000fe40000010000 */
[----:B------:R-:W-:-:S06]  /*1da0*/  WARPGROUP.ARRIVE ;  /* 0x00000000000079c5 */ /* 0x000fcc0000000000 */
[----:B------:R-:W-:Y:S01]  /*1db0*/  HGMMA.64x64x16.F32 R56, gdesc[UR8], R56, gsb0 ;  /* 0x00e00000083879f0 */ /* 0x000fe20008000838 */
[----:B------:R-:W-:Y:S01]  /*1dc0*/  UMOV UR8, UR7 ;  /* 0x0000000700087c82 */ /* 0x000fe20008000000 */
[----:B------:R-:W-:Y:S01]  /*1dd0*/  UMOV UR9, 0x40000040 ;  /* 0x4000004000097882 */ /* 0x000fe20000000000 */
[----:B------:R-:W-:Y:S02]  /*1de0*/  WARPGROUP.DEPBAR.LE gsb0, 0x0 ;  /* 0x00008000000079c5 */ /* 0x000fe40000010000 */
[----:B------:R-:W-:-:S06]  /*1df0*/  WARPGROUP.ARRIVE ;  /* 0x00000000000079c5 */ /* 0x000fcc0000000000 */
[----:B------:R-:W-:Y:S03]  /*1e00*/  HGMMA.64x64x16.F32 R24, gdesc[UR8], R24, gsb0 ;  /* 0x00e00000081879f0 */ /* 0x000fe60008000818 */
[----:B------:R-:W-:Y:S02]  /*1e10*/  WARPGROUP.DEPBAR.LE gsb0, 0x0 ;  /* 0x00008000000079c5 */ /* 0x000fe40000010000 */
[----:B------:R-:W-:Y:S05]  /*1e20*/  @!P1 BRA `(.L_x_28) ;  /* 0x0000000400709947 */ /* 0x000fea0003800000 */
[----:B------:R-:W-:Y:S02]  /*1e30*/  UIADD3 UR6, UR49, 0x1, URZ ;  /* 0x0000000131067890 */ /* 0x000fe4000fffe03f */
[----:B------:R-:W-:Y:S02]  /*1e40*/  IMAD.U32 R3, RZ, RZ, UR49 ;  /* 0x00000031ff037e24 */ /* 0x000fe4000f8e00ff */
[----:B------:R-:W-:-:S04]  /*1e50*/  UISETP.NE.AND UP0, UPT, UR6, 0x4, UPT ;  /* 0x000000040600788c */ /* 0x000fc8000bf05270 */
[----:B------:R-:W-:Y:S02]  /*1e60*/  USEL UR7, URZ, 0x1, UP0 ;  /* 0x000000013f077887 */ /* 0x000fe40008000000 */
[----:B------:R-:W-:Y:S02]  /*1e70*/  USEL UR6, UR6, URZ, UP0 ;  /* 0x0000003f06067287 */ /* 0x000fe40008000000 */
[----:B------:R-:W-:-:S06]  /*1e80*/  ULOP3.LUT UR7, UR48, UR7, URZ, 0x3c, !UPT ;  /* 0x0000000730077292 */ /* 0x000fcc000f8e3c3f */
[----:B------:R-:W-:-:S07]  /*1e90*/  IMAD.U32 R6, RZ, RZ, UR7 ;  /* 0x00000007ff067e24 */ /* 0x000fce000f8e00ff */
.L_x_35:
[----:B------:R-:W-:Y:S05]  /*1ea0*/  @!P0 BRA `(.L_x_29) ;  /* 0x0000000000048947 */ /* 0x000fea0003800000 */
[----:B------:R-:W-:Y:S01]  /*1eb0*/  BPT.TRAP 0x1 ;  /* 0x000000040000795c */ /* 0x000fe20000300000 */
.L_x_29:
[----:B------:R-:W-:Y:S01]  /*1ec0*/  ULEA UR7, UR6, UR52, 0x3 ;  /* 0x0000003406077291 */ /* 0x000fe2000f8e183f */
[----:B---3--:R-:W-:-:S08]  /*1ed0*/  SHF.L.U32 R4, R6, 0x1f, RZ ;  /* 0x0000001f06047819 */ /* 0x008fd000000006ff */
[----:B------:R1:W3:Y:S01]  /*1ee0*/  SYNCS.PHASECHK.TRANS64.TRYWAIT P1, [UR7], R4 ;  /* 0x00000004ff0075a7 */ /* 0x0002e20008020147 */
[----:B------:R-:W-:Y:S05]  /*1ef0*/  @!P0 BRA `(.L_x_30) ;  /* 0x0000000000048947 */ /* 0x000fea0003800000 */
[----:B------:R-:W-:Y:S01]  /*1f00*/  BPT.TRAP 0x1 ;  /* 0x000000040000795c */ /* 0x000fe20000300000 */
.L_x_30:
[----:B---3--:R-:W-:Y:S05]  /*1f10*/  @P1 BRA `(.L_x_31) ;  /* 0x0000000000081947 */ /* 0x008fea0003800000 */
[----:B------:R-:W3:Y:S02]  /*1f20*/  SYNCS.PHASECHK.TRANS64.TRYWAIT P1, [UR7], R4 ;  /* 0x00000004ff0075a7 */ /* 0x000ee40008020147 */
[----:B---3--:R-:W-:Y:S05]  /*1f30*/  @!P1 BRA `(.L_x_32) ;  /* 0x00000060007c9947 */ /* 0x008fea0003800000 */
.L_x_31:
[----:B------:R-:W-:Y:S01]  /*1f40*/  ULEA UR7, UR6, UR5, 0x9 ;  /* 0x0000000506077291 */ /* 0x000fe2000f8e483f */
[----:B------:R-:W-:Y:S01]  /*1f50*/  WARPGROUP.ARRIVE ;  /* 0x00000000000079c5 */ /* 0x000fe20000000000 */
[----:B------:R-:W-:Y:S01]  /*1f60*/  ULEA UR12, UR6, UR4, 0xb ;  /* 0x00000004060c7291 */ /* 0x000fe2000f8e583f */
[----:B------:R-:W-:Y:S01]  /*1f70*/  UMOV UR11, 0x40000040 ;  /* 0x40000040000b7882 */ /* 0x000fe20000000000 */
[----:B------:R-:W-:Y:S02]  /*1f80*/  UMOV UR9, 0x40000040 ;  /* 0x4000004000097882 */ /* 0x000fe40000000000 */
[----:B------:R-:W-:Y:S01]  /*1f90*/  UIADD3 UR13, UR12, 0x400, URZ ;  /* 0x000004000c0d7890 */ /* 0x000fe2000fffe03f */
[----:B------:R-:W-:Y:S02]  /*1fa0*/  UMOV UR10, UR7 ;  /* 0x00000007000a7c82 */ /* 0x000fe40008000000 */
[----:B------:R-:W-:Y:S02]  /*1fb0*/  UMOV UR8, UR12 ;  /* 0x0000000c00087c82 */ /* 0x000fe40008000000 */
[----:B------:R-:W-:Y:S01]  /*1fc0*/  HGMMA.64x64x16.F32 R56, gdesc[UR8], R56, gsb0 ;  /* 0x00e00000083879f0 */ /* 0x000fe20008000838 */
[----:B------:R-:W-:Y:S01]  /*1fd0*/  UMOV UR9, 0x40000040 ;  /* 0x4000004000097882 */ /* 0x000fe20000000000 */
[----:B------:R-:W-:Y:S01]  /*1fe0*/  UMOV UR8, UR13 ;  /* 0x0000000d00087c82 */ /* 0x000fe20008000000 */
[----:B------:R-:W-:Y:S01]  /*1ff0*/  UIADD3 UR13, UR12, 0x402, URZ ;  /* 0x000004020c0d7890 */ /* 0x000fe2000fffe03f */
[----:B------:R-:W-:-:S02]  /*2000*/  WARPGROUP.DEPBAR.LE gsb0, 0x0 ;  /* 0x00008000000079c5 */ /* 0x000fc40000010000 */
        /* <DEDUP_REMOVED lines=42> */
[----:B------:R-:W-:Y:S01]  /*22b0*/  BPT.TRAP 0x1 ;  /* 0x000000040000795c */ /* 0x000fe20000300000 */
.L_x_33:
[----:B------:R-:W-:-:S13]  /*22c0*/  ISETP.NE.AND P1, PT, R89, RZ, PT ;  /* 0x000000ff5900720c */ /* 0x000fda0003f25270 */
[----:B-1-3--:R-:W-:-:S05]  /*22d0*/  @P1 LEA R4, R3, UR52, 0x3 ;  /* 0x0000003403041c11 */ /* 0x00afca000f8e18ff */
[----:B------:R-:W-:-:S05]  /*22e0*/  @P1 VIADD R5, R4, 0x20 ;  /* 0x0000002004051836 */ /* 0x000fca0000000000 */
[----:B------:R-:W-:-:S04]  /*22f0*/  @P1 PRMT R5, R88, 0x654, R5 ;  /* 0x0000065458051816 */ /* 0x000fc80000000005 */
[----:B------:R1:W-:Y:S01]  /*2300*/  @P1 SYNCS.ARRIVE.TRANS64.RED.A1T0 RZ, [R5+URZ], RZ ;  /* 0x000000ff05ff19a7 */ /* 0x0003e2000810043f */
[----:B------:R-:W-:-:S13]  /*2310*/  ISETP.GT.U32.AND P1, PT, R22, 0x1, PT ;  /* 0x000000011600780c */ /* 0x000fda0003f24070 */
[----:B-1----:R-:W-:Y:S05]  /*2320*/  @P1 BRA `(.L_x_34) ;  /* 0x0000000000041947 */ /* 0x002fea0003800000 */
[----:B------:R-:W-:Y:S01]  /*2330*/  BPT.TRAP 0x1 ;  /* 0x000000040000795c */ /* 0x000fe20000300000 */
.L_x_34:
[----:B------:R-:W-:Y:S01]  /*2340*/  UIADD3 UR6, UR6, 0x1, URZ ;  /* 0x0000000106067890 */ /* 0x000fe2000fffe03f */
[C---:B------:R-:W-:Y:S01]  /*2350*/  ISETP.GT.AND P2, PT, R0.reuse, 0x1, PT ;  /* 0x000000010000780c */ /* 0x040fe20003f44270 */
[----:B------:R-:W-:Y:S02]  /*2360*/  VIADD R3, R3, 0x1 ;  /* 0x0000000103037836 */ /* 0x000fe40000000000 */
[----:B------:R-:W-:Y:S01]  /*2370*/  UISETP.NE.AND UP0, UPT, UR6, 0x4, UPT ;  /* 0x000000040600788c */ /* 0x000fe2000bf05270 */
[----:B------:R-:W-:Y:S02]  /*2380*/  VIADD R0, R0, 0xffffffff ;  /* 0xffffffff00007836 */ /* 0x000fe40000000000 */
[C---:B------:R-:W-:Y:S01]  /*2390*/  ISETP.NE.AND P1, PT, R3.reuse, 0x4, PT ;  /* 0x000000040300780c */ /* 0x040fe20003f25270 */
[----:B------:R-:W-:Y:S02]  /*23a0*/  USEL UR7, URZ, 0x1, UP0 ;  /* 0x000000013f077887 */ /* 0x000fe40008000000 */
[----:B------:R-:W-:Y:S01]  /*23b0*/  USEL UR6, UR6, URZ, UP0 ;  /* 0x0000003f06067287 */ /* 0x000fe20008000000 */
[----:B------:R-:W-:-:S03]  /*23c0*/  SEL R3, R3, RZ, P1 ;  /* 0x000000ff03037207 */ /* 0x000fc60000800000 */
[----:B------:R-:W-:Y:S01]  /*23d0*/  LOP3.LUT R6, R6, UR7, RZ, 0x3c, !PT ;  /* 0x0000000706067c12 */ /* 0x000fe2000f8e3cff */
[----:B------:R-:W-:Y:S07]  /*23e0*/  @P2 BRA `(.L_x_35) ;  /* 0xfffffff800ac2947 */ /* 0x000fee000383ffff */
.L_x_28:
[----:B------:R-:W1:Y:S02]  /*23f0*/  LDC R0, c[0x0][0x28c] ;  /* 0x0000a300ff007b82 */ /* 0x000e640000000800 */
[----:B-1----:R-:W-:-:S13]  /*2400*/  ISETP.GE.AND P1, PT, R0, 0x1, PT ;  /* 0x000000010000780c */ /* 0x002fda0003f26270 */
[----:B------:R-:W-:Y:S05]  /*2410*/  @!P1 BRA `(.L_x_36) ;  /* 0x0000000000449947 */ /* 0x000fea0003800000 */
[----:B------:R-:W-:Y:S05]  /*2420*/  @!P0 BRA `(.L_x_37) ;  /* 0x0000000000048947 */ /* 0x000fea0003800000 */
[----:B------:R-:W-:Y:S01]  /*2430*/  BPT.TRAP 0x1 ;  /* 0x000000040000795c */ /* 0x000fe20000300000 */
.L_x_37:
[----:B------:R-:W-:Y:S01]  /*2440*/  ISETP.NE.AND P0, PT, R89, RZ, PT ;  /* 0x000000ff5900720c */ /* 0x000fe20003f05270 */
[----:B------:R-:W-:Y:S01]  /*2450*/  UISETP.LT.AND UP1, UPT, UR50, 0x1, UPT ;  /* 0x000000013200788c */ /* 0x000fe2000bf21270 */
[----:B------:R-:W-:-:S11]  /*2460*/  IMAD.U32 R3, RZ, RZ, UR52 ;  /* 0x00000034ff037e24 */ /* 0x000fd6000f8e00ff */
[----:B------:R-:W-:-:S05]  /*2470*/  VOTEU.ANY UP0, P0 ;  /* 0x00000000003f7886 */ /* 0x000fca0000000100 */
[----:B------:R-:W-:-:S04]  /*2480*/  @UP0 USEL UR4, UR50, 0x1, UP1 ;  /* 0x0000000132040887 */ /* 0x000fc80008800000 */
[----:B------:R-:W-:-:S06]  /*2490*/  @UP0 UIADD3 UR4, UR49, UR50, -UR4 ;  /* 0x0000003231040290 */ /* 0x000fcc000fffe804 */
[----:B------:R-:W-:-:S04]  /*24a0*/  IMAD.U32 R0, RZ, RZ, UR4 ;  /* 0x00000004ff007e24 */ /* 0x000fc8000f8e00ff */
[----:B------:R-:W-:-:S05]  /*24b0*/  @P0 IMAD.SHL.U32 R0, R0, 0x8, RZ ;  /* 0x0000000800000824 */ /* 0x000fca00078e00ff */
[----:B------:R-:W-:-:S04]  /*24c0*/  @P0 LOP3.LUT R0, R0, 0x18, RZ, 0xc0, !PT ;  /* 0x0000001800000812 */ /* 0x000fc800078ec0ff */
[----:B------:R-:W-:-:S04]  /*24d0*/  @P0 IADD3 R3, R3, 0x20, R0 ;  /* 0x0000002003030810 */ /* 0x000fc80007ffe000 */
[----:B------:R-:W-:-:S04]  /*24e0*/  @P0 PRMT R3, R88, 0x654, R3 ;  /* 0x0000065458030816 */ /* 0x000fc80000000003 */
[----:B------:R1:W-:Y:S01]  /*24f0*/  @P0 SYNCS.ARRIVE.TRANS64.RED.A1T0 RZ, [R3+URZ], RZ ;  /* 0x000000ff03ff09a7 */ /* 0x0003e2000810043f */
[----:B------:R-:W-:-:S13]  /*2500*/  ISETP.GT.U32.AND P0, PT, R22, 0x1, PT ;  /* 0x000000011600780c */ /* 0x000fda0003f04070 */
[----:B-1----:R-:W-:Y:S05]  /*2510*/  @P0 BRA `(.L_x_36) ;  /* 0x0000000000040947 */ /* 0x002fea0003800000 */
[----:B------:R-:W-:Y:S01]  /*2520*/  BPT.TRAP 0x1 ;  /* 0x000000040000795c */ /* 0x000fe20000300000 */
.L_x_36:
[----:B------:R-:W-:Y:S01]  /*2530*/  UIADD3 UR4, UR52, 0x200, URZ ;  /* 0x0000020034047890 */ /* 0x000fe2000fffe03f */
[----:B------:R-:W-:Y:S02]  /*2540*/  R2UR UR46, R99 ;  /* 0x00000000632e72ca */ /* 0x000fe400000e0000 */
[----:B------:R-:W-:Y:S01]  /*2550*/  R2UR UR45, R97 ;  /* 0x00000000612d72ca */ /* 0x000fe200000e0000 */
[----:B------:R-:W-:-:S06]  /*2560*/  ULOP3.LUT UP0, URZ, UR4, 0x1bf, URZ, 0xc0, !UPT ;  /* 0x000001bf043f7892 */ /* 0x000fcc000f80c03f */
[----:B------:R-:W-:-:S04]  /*2570*/  PLOP3.LUT P0, PT, PT, PT, UP0, 0x80, 0x0 ;  /* 0x000000000000781c */ /* 0x000fc80003f0f008 */
[----:B------:R-:W-:Y:S02]  /*2580*/  USHF.L.U32 UR46, UR46, 0x8, URZ ;  /* 0x000000082e2e7899 */ /* 0x000fe4000800063f */
[----:B------:R-:W-:-:S07]  /*2590*/  USHF.L.U32 UR45, UR45, 0x6, URZ ;  /* 0x000000062d2d7899 */ /* 0x000fce000800063f */
[----:B------:R-:W-:Y:S05]  /*25a0*/  @!P0 BRA `(.L_x_38) ;  /* 0x00000000007c8947 */ /* 0x000fea0003800000 */
[----:B------:R-:W-:Y:S01]  /*25b0*/  MOV R23, 0x0 ;  /* 0x0000000000177802 */ /* 0x000fe20000000f00 */
[----:B------:R-:W-:Y:S01]  /*25c0*/  ULDC.64 UR4, c[0x4][0x80] ;  /* 0x0100200000047ab9 */ /* 0x000fe20000000a00 */
[----:B------:R-:W-:Y:S01]  /*25d0*/  ULDC.64 UR6, c[0x4][0x10] ;  /* 0x0100040000067ab9 */ /* 0x000fe20000000a00 */
[----:B---3--:R-:W-:Y:S01]  /*25e0*/  IMAD.U32 R4, RZ, RZ, UR4 ;  /* 0x00000004ff047e24 */ /* 0x008fe2000f8e00ff */
[----:B------:R1:W3:Y:S01]  /*25f0*/  LDC.64 R14, c[0x4][R23] ;  /* 0x01000000170e7b82 */ /* 0x0002e20000000a00 */
[----:B------:R-:W-:Y:S01]  /*2600*/  IMAD.U32 R5, RZ, RZ, UR5 ;  /* 0x00000005ff057e24 */ /* 0x000fe2000f8e00ff */
[----:B------:R-:W-:Y:S01]  /*2610*/  ULDC.64 UR4, c[0x4][0x88] ;  /* 0x0100220000047ab9 */ /* 0x000fe20000000a00 */
[----:B------:R-:W-:Y:S01]  /*2620*/  IMAD.U32 R10, RZ, RZ, UR6 ;  /* 0x00000006ff0a7e24 */ /* 0x000fe2000f8e00ff */
[----:B------:R-:W-:Y:S01]  /*2630*/  MOV R8, 0x70 ;  /* 0x0000007000087802 */ /* 0x000fe20000000f00 */
[----:B------:R-:W-:Y:S02]  /*2640*/  IMAD.U32 R6, RZ, RZ, UR4 ;  /* 0x00000004ff067e24 */ /* 0x000fe4000f8e00ff */
[----:B------:R-:W-:-:S02]  /*2650*/  IMAD.U32 R7, RZ, RZ, UR5 ;  /* 0x00000005ff077e24 */ /* 0x000fc4000f8e00ff */
[----:B------:R-:W-:Y:S02]  /*2660*/  IMAD.U32 R11, RZ, RZ, UR7 ;  /* 0x00000007ff0b7e24 */ /* 0x000fe4000f8e00ff */
[----:B------:R-:W-:Y:S02]  /*2670*/  IMAD.MOV.U32 R12, RZ, RZ, 0x1 ;  /* 0x00000001ff0c7424 */ /* 0x000fe400078e00ff */
[----:B-1----:R-:W-:-:S07]  /*2680*/  IMAD.MOV.U32 R13, RZ, RZ, RZ ;  /* 0x000000ffff0d7224 */ /* 0x002fce00078e00ff */
[----:B------:R-:W-:-:S07]  /*2690*/  LEPC R20, `(.L_x_39) ;  /* 0x000000001014794e */ /* 0x000fce0000000000 */
[----:B--23--:R-:W-:Y:S05]  /*26a0*/  CALL.ABS.NOINC R14 ;  /* 0x000000000e007343 */ /* 0x00cfea0003c00000 */
.L_x_39:
[----:B------:R1:W2:Y:S01]  /*26b0*/  LDC.64 R14, c[0x4][R23] ;  /* 0x01000000170e7b82 */ /* 0x0002a20000000a00 */
[----:B------:R-:W-:Y:S01]  /*26c0*/  ULDC.64 UR4, c[0x4][0x80] ;  /* 0x0100200000047ab9 */ /* 0x000fe20000000a00 */
[----:B------:R-:W-:Y:S01]  /*26d0*/  ULDC.64 UR6, c[0x4][0x10] ;  /* 0x0100040000067ab9 */ /* 0x000fe20000000a00 */
[----:B------:R-:W-:Y:S02]  /*26e0*/  IMAD.U32 R4, RZ, RZ, UR4 ;  /* 0x00000004ff047e24 */ /* 0x000fe4000f8e00ff */
        /* <DEDUP_REMOVED lines=8> */
[----:B-1----:R-:W-:-:S07]  /*2770*/  IMAD.MOV.U32 R13, RZ, RZ, RZ ;  /* 0x000000ffff0d7224 */ /* 0x002fce00078e00ff */
[----:B------:R-:W-:-:S07]  /*2780*/  LEPC R20, `(.L_x_38) ;  /* 0x000000001014794e */ /* 0x000fce0000000000 */
[----:B--2---:R-:W-:Y:S05]  /*2790*/  CALL.ABS.NOINC R14 ;  /* 0x000000000e007343 */ /* 0x004fea0003c00000 */
.L_x_38:
[----:B---3--:R-:W1:Y:S01]  /*27a0*/  LDC R4, c[0x0][0x288] ;  /* 0x0000a200ff047b82 */ /* 0x008e620000000800 */
[----:B------:R-:W-:Y:S01]  /*27b0*/  ULDC.64 UR4, c[0x0][0x590] ;  /* 0x0001640000047ab9 */ /* 0x000fe20000000a00 */
[----:B------:R-:W-:Y:S01]  /*27c0*/  SHF.R.U32.HI R0, RZ, 0x2, R18 ;  /* 0x00000002ff007819 */ /* 0x000fe20000011612 */
[----:B------:R-:W-:Y:S01]  /*27d0*/  IMAD.U32 R105, RZ, RZ, UR4 ;  /* 0x00000004ff697e24 */ /* 0x000fe2000f8e00ff */
[----:B------:R-:W-:Y:S01]  /*27e0*/  LOP3.LUT R6, R18, 0xe0, RZ, 0xc0, !PT ;  /* 0x000000e012067812 */ /* 0x000fe200078ec0ff */
[----:B------:R-:W-:Y:S01]  /*27f0*/  IMAD.U32 R107, RZ, RZ, UR5 ;  /* 0x00000005ff6b7e24 */ /* 0x000fe2000f8e00ff */
[----:B------:R-:W-:Y:S01]  /*2800*/  LOP3.LUT R7, R0, 0x7, RZ, 0xc0, !PT ;  /* 0x0000000700077812 */ /* 0x000fe200078ec0ff */
[----:B------:R-:W-:Y:S01]  /*2810*/  ULDC UR4, c[0x0][0x284] ;  /* 0x0000a10000047ab9 */ /* 0x000fe20000000800 */
[----:B------:R-:W-:Y:S02]  /*2820*/  ISETP.NE.U32.AND P1, PT, R105, RZ, PT ;  /* 0x000000ff6900720c */ /* 0x000fe40003f25070 */
[----:B------:R-:W-:-:S02]  /*2830*/  LOP3.LUT R3, R18, 0x3, RZ, 0xc0, !PT ;  /* 0x0000000312037812 */ /* 0x000fc400078ec0ff */
[----:B------:R-:W-:Y:S02]  /*2840*/  ISETP.NE.AND.EX P1, PT, R107, RZ, PT, P1 ;  /* 0x000000ff6b00720c */ /* 0x000fe40003f25310 */
[----:B------:R-:W-:-:S04]  /*2850*/  SHF.R.U32.HI R0, RZ, 0x1, R6 ;  /* 0x00000001ff007819 */ /* 0x000fc80000011606 */
[----:B------:R-:W-:-:S05]  /*2860*/  IADD3 R0, -R0, UR4, -R7 ;  /* 0x0000000400007c10 */ /* 0x000fca000fffe907 */
[----:B------:R-:W-:Y:S02]  /*2870*/  IMAD R99, R99, -0x100, R0 ;  /* 0xffffff0063637824 */ /* 0x000fe400078e0200 */
[----:B-1----:R-:W-:-:S04]  /*2880*/  IMAD R4, R3, -0x2, R4 ;  /* 0xfffffffe03047824 */ /* 0x002fc800078e0204 */
[----:B------:R-:W-:Y:S01]  /*2890*/  IMAD R97, R97, -0x40, R4 ;  /* 0xffffffc061617824 */ /* 0x000fe200078e0204 */
[----:B------:R-:W-:Y:S06]  /*28a0*/  @!P1 BRA `(.L_x_40) ;  /* 0x0000000000549947 */ /* 0x000fec0003800000 */
[----:B------:R-:W-:Y:S02]  /*28b0*/  ULDC.64 UR4, c[0x0][0x588] ;  /* 0x0001620000047ab9 */ /* 0x000fe40000000a00 */
[----:B------:R-:W-:-:S04]  /*28c0*/  ISETP.NE.U32.AND P0, PT, RZ, UR4, PT ;  /* 0x00000004ff007c0c */ /* 0x000fc8000bf05070 */
[----:B------:R-:W-:-:S13]  /*28d0*/  ISETP.NE.AND.EX P0, PT, RZ, UR5, PT, P0 ;  /* 0x00000005ff007c0c */ /* 0x000fda000bf05300 */
[----:B------:R-:W-:Y:S05]  /*28e0*/  @!P0 BRA `(.L_x_41) ;  /* 0x0000000000288947 */ /* 0x000fea0003800000 */
[----:B------:R-:W1:Y:S01]  /*28f0*/  LDC.64 R4, c[0x0][0x588] ;  /* 0x00016200ff047b82 */ /* 0x000e620000000a00 */
[----:B------:R-:W-:-:S04]  /*2900*/  IMAD R3, R105, UR47, RZ ;  /* 0x0000002f69037c24 */ /* 0x000fc8000f8e02ff */
[----:B-1----:R-:W-:-:S05]  /*2910*/  IMAD.WIDE R4, R3, 0x4, R4 ;  /* 0x0000000403047825 */ /* 0x002fca00078e0204 */
[----:B------:R-:W3:Y:S01]  /*2920*/  LDG.E R92, desc[UR40][R4.64] ;  /* 0x00000028045c7981 */ /* 0x000ee2000c1e1900 */
[----:B------:R-:W-:Y:S01]  /*2930*/  IMAD.MOV.U32 R90, RZ, RZ, 0x1 ;  /* 0x00000001ff5a7424 */ /* 0x000fe200078e00ff */
[----:B------:R-:W-:Y:S01]  /*2940*/  MOV R94, 0x1 ;  /* 0x00000001005e7802 */ /* 0x000fe20000000f00 */
[----:B------:R-:W-:Y:S02]  /*2950*/  IMAD.MOV.U32 R96, RZ, RZ, 0x1 ;  /* 0x00000001ff607424 */ /* 0x000fe400078e00ff */
[--C-:B---3--:R-:W-:Y:S02]  /*2960*/  IMAD.MOV.U32 R95, RZ, RZ, R92.reuse ;  /* 0x000000ffff5f7224 */ /* 0x108fe400078e005c */
[----:B------:R-:W-:Y:S01]  /*2970*/  IMAD.MOV.U32 R98, RZ, RZ, R92 ;  /* 0x000000ffff627224 */ /* 0x000fe200078e005c */
[----:B------:R-:W-:Y:S06]  /*2980*/  BRA `(.L_x_40) ;  /* 0x00000000001c7947 */ /* 0x000fec0003800000 */
.L_x_41:
[----:B------:R-:W-:Y:S01]  /*2990*/  ULDC UR4, c[0x0][0x580] ;  /* 0x0001600000047ab9 */ /* 0x000fe20000000800 */
[----:B------:R-:W-:Y:S02]  /*29a0*/  IMAD.MOV.U32 R90, RZ, RZ, 0x1 ;  /* 0x00000001ff5a7424 */ /* 0x000fe400078e00ff */
[----:B------:R-:W-:Y:S02]  /*29b0*/  IMAD.MOV.U32 R94, RZ, RZ, 0x1 ;  /* 0x00000001ff5e7424 */ /* 0x000fe400078e00ff */
[----:B------:R-:W-:Y:S02]  /*29c0*/  IMAD.MOV.U32 R96, RZ, RZ, 0x1 ;  /* 0x00000001ff607424 */ /* 0x000fe400078e00ff */
[----:B------:R-:W-:Y:S02]  /*29d0*/  IMAD.U32 R92, RZ, RZ, UR4 ;  /* 0x00000004ff5c7e24 */ /* 0x000fe4000f8e00ff */
[----:B------:R-:W-:Y:S02]  /*29e0*/  IMAD.U32 R95, RZ, RZ, UR4 ;  /* 0x00000004ff5f7e24 */ /* 0x000fe4000f8e00ff */
[----:B------:R-:W-:-:S07]  /*29f0*/  IMAD.U32 R98, RZ, RZ, UR4 ;  /* 0x00000004ff627e24 */ /* 0x000fce000f8e00ff */
.L_x_40:
[----:B------:R-:W1:Y:S02]  /*2a00*/  LDC.64 R8, c[0x0][0x5b0] ;  /* 0x00016c00ff087b82 */ /* 0x000e640000000a00 */
[----:B-1----:R-:W-:-:S04]  /*2a10*/  ISETP.NE.U32.AND P0, PT, R8, RZ, PT ;  /* 0x000000ff0800720c */ /* 0x002fc80003f05070 */
[----:B------:R-:W-:-:S13]  /*2a20*/  ISETP.NE.AND.EX P0, PT, R9, RZ, PT, P0 ;  /* 0x000000ff0900720c */ /* 0x000fda0003f05300 */
[----:B------:R-:W-:Y:S05]  /*2a30*/  @!P0 BRA `(.L_x_42) ;  /* 0x00000000002c8947 */ /* 0x000fea0003800000 */
[----:B------:R-:W-:Y:S02]  /*2a40*/  ULDC.64 UR4, c[0x0][0x5a8] ;  /* 0x00016a0000047ab9 */ /* 0x000fe40000000a00 */
[----:B------:R-:W-:-:S04]  /*2a50*/  ISETP.NE.U32.AND P0, PT, RZ, UR4, PT ;  /* 0x00000004ff007c0c */ /* 0x000fc8000bf05070 */
[----:B------:R-:W-:-:S13]  /*2a60*/  ISETP.NE.AND.EX P0, PT, RZ, UR5, PT, P0 ;  /* 0x00000005ff007c0c */ /* 0x000fda000bf05300 */
[----:B------:R-:W-:Y:S05]  /*2a70*/  @!P0 BRA `(.L_x_43) ;  /* 0x0000000000148947 */ /* 0x000fea0003800000 */
[----:B------:R-:W1:Y:S01]  /*2a80*/  LDC.64 R4, c[0x0][0x5a8] ;  /* 0x00016a00ff047b82 */ /* 0x000e620000000a00 */
[----:B------:R-:W-:-:S04]  /*2a90*/  IMAD R3, R8, UR47, RZ ;  /* 0x0000002f08037c24 */ /* 0x000fc8000f8e02ff */
[----:B-1----:R-:W-:-:S05]  /*2aa0*/  IMAD.WIDE R4, R3, 0x4, R4 ;  /* 0x0000000403047825 */ /* 0x002fca00078e0204 */
[----:B--2---:R1:W5:Y:S01]  /*2ab0*/  LDG.E R93, desc[UR40][R4.64] ;  /* 0x00000028045d7981 */ /* 0x004362000c1e1900 */
[----:B------:R-:W-:Y:S05]  /*2ac0*/  BRA `(.L_x_42) ;  /* 0x0000000000087947 */ /* 0x000fea0003800000 */
.L_x_43:
[----:B------:R-:W-:Y:S02]  /*2ad0*/  ULDC UR4, c[0x0][0x5a0] ;  /* 0x0001680000047ab9 */ /* 0x000fe40000000800 */
[----:B--2---:R-:W-:-:S07]  /*2ae0*/  IMAD.U32 R93, RZ, RZ, UR4 ;  /* 0x00000004ff5d7e24 */ /* 0x004fce000f8e00ff */
.L_x_42:
[----:B------:R-:W3:Y:S01]  /*2af0*/  LDC.64 R8, c[0x0][0x5c0] ;  /* 0x00017000ff087b82 */ /* 0x000ee20000000a00 */
[----:B------:R-:W-:Y:S01]  /*2b00*/  ULDC.64 UR4, c[0x0][0x588] ;  /* 0x0001620000047ab9 */ /* 0x000fe20000000a00 */
[----:B------:R-:W-:Y:S02]  /*2b10*/  ISETP.EQ.U32.AND P4, PT, R105, RZ, PT ;  /* 0x000000ff6900720c */ /* 0x000fe40003f82070 */
[----:B------:R-:W-:Y:S02]  /*2b20*/  ISETP.NE.U32.AND P3, PT, RZ, UR4, PT ;  /* 0x00000004ff007c0c */ /* 0x000fe4000bf65070 */
[----:B------:R-:W-:Y:S02]  /*2b30*/  LOP3.LUT P5, RZ, R96, 0xff, RZ, 0xc0, !PT ;  /* 0x000000ff60ff7812 */ /* 0x000fe400078ac0ff */
[----:B------:R-:W4:Y:S01]  /*2b40*/  LDC R102, c[0x0][0x5c8] ;  /* 0x00017200ff667b82 */ /* 0x000f220000000800 */
[----:B------:R-:W-:Y:S02]  /*2b50*/  ISETP.NE.AND.EX P3, PT, RZ, UR5, PT, P3 ;  /* 0x00000005ff007c0c */ /* 0x000fe4000bf65330 */
[----:B------:R-:W-:-:S02]  /*2b60*/  FSEL R3, R98, R95, !P5 ;  /* 0x0000005f62037208 */ /* 0x000fc40006800000 */
[----:B------:R-:W-:Y:S02]  /*2b70*/  ISETP.EQ.OR.EX P4, PT, R107, RZ, !P3, P4 ;  /* 0x000000ff6b00720c */ /* 0x000fe40005f82740 */
[----:B------:R-:W-:Y:S02]  /*2b80*/  PLOP3.LUT P0, PT, PT, PT, PT, 0x8, 0x0 ;  /* 0x000000000000781c */ /* 0x000fe40003f0e170 */
[----:B------:R-:W-:Y:S02]  /*2b90*/  PLOP3.LUT P3, PT, P3, PT, PT, 0x8, 0x0 ;  /* 0x000000000000781c */ /* 0x000fe40001f6e170 */
[C---:B------:R-:W-:Y:S02]  /*2ba0*/  FSEL R95, R92.reuse, R95, !P1 ;  /* 0x0000005f5c5f7208 */ /* 0x040fe40004800000 */
[----:B------:R-:W-:Y:S02]  /*2bb0*/  FSEL R0, R92, R3, !P1 ;  /* 0x000000035c007208 */ /* 0x000fe40004800000 */
[----:B---3--:R-:W-:-:S04]  /*2bc0*/  ISETP.NE.U32.AND P2, PT, R8, RZ, PT ;  /* 0x000000ff0800720c */ /* 0x008fc80003f45070 */
[----:B------:R-:W-:-:S04]  /*2bd0*/  ISETP.NE.AND.EX P2, PT, R9, RZ, PT, P2 ;  /* 0x000000ff0900720c */ /* 0x000fc80003f45320 */
[----:B----4-:R-:W-:Y:S01]  /*2be0*/  FSEL R102, R102, RZ, !P2 ;  /* 0x000000ff66667208 */ /* 0x010fe20005000000 */
[----:B------:R-:W-:Y:S08]  /*2bf0*/  @!P4 BRA `(.L_x_44) ;  /* 0x00000000003cc947 */ /* 0x000ff00003800000 */
[----:B------:R-:W-:Y:S04]  /*2c00*/  BSSY B0, `(.L_x_44) ;  /* 0x000000e000007945 */ /* 0x000fe80003800000 */
[----:B------:R-:W-:Y:S05]  /*2c10*/  @!P1 BRA `(.L_x_45) ;  /* 0x0000000000249947 */ /* 0x000fea0003800000 */
[----:B------:R-:W-:Y:S02]  /*2c20*/  LOP3.LUT P4, RZ, R94, 0xff, RZ, 0xc0, !PT ;  /* 0x000000ff5eff7812 */ /* 0x000fe4000788c0ff */
[----:B------:R-:W-:Y:S02]  /*2c30*/  PLOP3.LUT P0, PT, P3, PT, PT, 0x80, 0x0 ;  /* 0x000000000000781c */ /* 0x000fe40001f0f070 */
[----:B------:R-:W-:-:S09]  /*2c40*/  PRMT R96, RZ, 0x7610, R96 ;  /* 0x00007610ff607816 */ /* 0x000fd20000000060 */
[----:B------:R-:W-:Y:S05]  /*2c50*/  @!P4 BRA `(.L_x_46) ;  /* 0x000000000020c947 */ /* 0x000fea0003800000 */
[----:B------:R-:W-:Y:S01]  /*2c60*/  FSETP.EQ.AND P0, PT, R92, RZ, PT ;  /* 0x000000ff5c00720b */ /* 0x000fe20003f02000 */
[----:B------:R-:W-:Y:S01]  /*2c70*/  IMAD.MOV.U32 R95, RZ, RZ, R92 ;  /* 0x000000ffff5f7224 */ /* 0x000fe200078e005c */
[----:B------:R-:W-:Y:S01]  /*2c80*/  PRMT R96, R94, 0x7610, R96 ;  /* 0x000076105e607816 */ /* 0x000fe20000000060 */
[----:B------:R-:W-:Y:S01]  /*2c90*/  IMAD.MOV.U32 R0, RZ, RZ, R92 ;  /* 0x000000ffff007224 */ /* 0x000fe200078e005c */
[----:B------:R-:W-:Y:S09]  /*2ca0*/  BRA `(.L_x_46) ;  /* 0x00000000000c7947 */ /* 0x000ff20003800000 */
.L_x_45:
[----:B------:R-:W-:Y:S01]  /*2cb0*/  FSETP.EQ.AND P0, PT, R92, RZ, PT ;  /* 0x000000ff5c00720b */ /* 0x000fe20003f02000 */
[--C-:B------:R-:W-:Y:S02]  /*2cc0*/  IMAD.MOV.U32 R95, RZ, RZ, R92.reuse ;  /* 0x000000ffff5f7224 */ /* 0x100fe400078e005c */
[----:B------:R-:W-:-:S10]  /*2cd0*/  IMAD.MOV.U32 R0, RZ, RZ, R92 ;  /* 0x000000ffff007224 */ /* 0x000fd400078e005c */
.L_x_46:
[----:B------:R-:W-:Y:S05]  /*2ce0*/  BSYNC B0 ;  /* 0x0000000000007941 */ /* 0x000fea0003800000 */
.L_x_44:
[----:B------:R-:W-:Y:S04]  /*2cf0*/  BSSY B0, `(.L_x_47) ;  /* 0x000000f000007945 */ /* 0x000fe80003800000 */
[----:B------:R-:W-:Y:S05]  /*2d00*/  @!P1 BRA `(.L_x_48) ;  /* 0x0000000000289947 */ /* 0x000fea0003800000 */
[----:B------:R-:W-:Y:S02]  /*2d10*/  LOP3.LUT P1, RZ, R90, 0xff, RZ, 0xc0, !PT ;  /* 0x000000ff5aff7812 */ /* 0x000fe4000782c0ff */
[----:B------:R-:W-:Y:S02]  /*2d20*/  PRMT R94, RZ, 0x7610, R94 ;  /* 0x00007610ff5e7816 */ /* 0x000fe4000000005e */
[----:B------:R-:W-:-:S09]  /*2d30*/  PRMT R96, RZ, 0x7610, R96 ;  /* 0x00007610ff607816 */ /* 0x000fd20000000060 */
[----:B------:R-:W-:Y:S05]  /*2d40*/  @!P1 BRA `(.L_x_49) ;  /* 0x0000000000249947 */ /* 0x000fea0003800000 */
[----:B------:R-:W-:Y:S01]  /*2d50*/  FSETP.EQ.AND P3, PT, R92, RZ, PT ;  /* 0x000000ff5c00720b */ /* 0x000fe20003f62000 */
[----:B------:R-:W-:Y:S01]  /*2d60*/  IMAD.MOV.U32 R0, RZ, RZ, R92 ;  /* 0x000000ffff007224 */ /* 0x000fe200078e005c */
[C---:B------:R-:W-:Y:S02]  /*2d70*/  PRMT R94, R90.reuse, 0x7610, R94 ;  /* 0x000076105a5e7816 */ /* 0x040fe4000000005e */
[----:B------:R-:W-:Y:S02]  /*2d80*/  MOV R95, R92 ;  /* 0x0000005c005f7202 */ /* 0x000fe40000000f00 */
[----:B------:R-:W-:Y:S01]  /*2d90*/  PRMT R96, R90, 0x7610, R96 ;  /* 0x000076105a607816 */ /* 0x000fe20000000060 */
[----:B------:R-:W-:Y:S06]  /*2da0*/  BRA `(.L_x_49) ;  /* 0x00000000000c7947 */ /* 0x000fec0003800000 */
.L_x_48:
[----:B------:R-:W-:Y:S01]  /*2db0*/  FSETP.EQ.AND P3, PT, R92, RZ, PT ;  /* 0x000000ff5c00720b */ /* 0x000fe20003f62000 */
[--C-:B------:R-:W-:Y:S02]  /*2dc0*/  IMAD.MOV.U32 R95, RZ, RZ, R92.reuse ;  /* 0x000000ffff5f7224 */ /* 0x100fe400078e005c */
[----:B------:R-:W-:-:S10]  /*2dd0*/  IMAD.MOV.U32 R0, RZ, RZ, R92 ;  /* 0x000000ffff007224 */ /* 0x000fd400078e005c */
.L_x_49:
[----:B------:R-:W-:Y:S05]  /*2de0*/  BSYNC B0 ;  /* 0x0000000000007941 */ /* 0x000fea0003800000 */
.L_x_47:
[----:B------:R-:W-:Y:S01]  /*2df0*/  LOP3.LUT R91, R91, 0x1, RZ, 0x3c, !PT ;  /* 0x000000015b5b7812 */ /* 0x000fe200078e3cff */
[--C-:B------:R-:W-:Y:S02]  /*2e00*/  IMAD.MOV.U32 R20, RZ, RZ, R102.reuse ;  /* 0x000000ffff147224 */ /* 0x100fe400078e0066 */
[--C-:B------:R-:W-:Y:S02]  /*2e10*/  IMAD.MOV.U32 R100, RZ, RZ, R102.reuse ;  /* 0x000000ffff647224 */ /* 0x100fe400078e0066 */
[----:B------:R-:W-:Y:S02]  /*2e20*/  IMAD.MOV.U32 R3, RZ, RZ, RZ ;  /* 0x000000ffff037224 */ /* 0x000fe400078e00ff */
[----:B------:R-:W-:Y:S01]  /*2e30*/  IMAD.MOV.U32 R104, RZ, RZ, R102 ;  /* 0x000000ffff687224 */ /* 0x000fe200078e0066 */
[----:B------:R-:W-:Y:S06]  /*2e40*/  @!P2 BRA `(.L_x_50) ;  /* 0x000000000080a947 */ /* 0x000fec0003800000 */
[----:B------:R-:W3:Y:S01]  /*2e50*/  LDC.64 R10, c[0x0][0x5d0] ;  /* 0x00017400ff0a7b82 */ /* 0x000ee20000000a00 */
[----:B------:R-:W-:Y:S01]  /*2e60*/  SHF.R.U32.HI R6, RZ, 0x5, R6 ;  /* 0x00000005ff067819 */ /* 0x000fe20000011606 */
[----:B------:R-:W-:Y:S01]  /*2e70*/  USHF.R.S32.HI UR4, URZ, 0x1f, UR47 ;  /* 0x0000001f3f047899 */ /* 0x000fe2000801142f */
[----:B------:R-:W-:-:S03]  /*2e80*/  ISETP.GE.AND P1, PT, R97, 0x1, PT ;  /* 0x000000016100780c */ /* 0x000fc60003f26270 */
[----:B-1----:R-:W-:Y:S01]  /*2e90*/  IMAD.SHL.U32 R4, R6, 0x10, RZ ;  /* 0x0000001006047824 */ /* 0x002fe200078e00ff */
[C---:B------:R-:W-:Y:S02]  /*2ea0*/  ISETP.LT.OR P5, PT, R99.reuse, 0x1, !P1 ;  /* 0x000000016300780c */ /* 0x040fe40004fa1670 */
[----:B------:R-:W-:Y:S02]  /*2eb0*/  ISETP.LT.OR P4, PT, R99, 0x81, !P1 ;  /* 0x000000816300780c */ /* 0x000fe40004f81670 */
[----:B------:R-:W-:-:S05]  /*2ec0*/  LOP3.LUT R4, R4, 0xfffffff0, R7, 0xe2, !PT ;  /* 0xfffffff004047812 */ /* 0x000fca00078ee207 */
[----:B------:R-:W-:-:S05]  /*2ed0*/  VIADD R4, R4, UR46 ;  /* 0x0000002e04047c36 */ /* 0x000fca0008000000 */
[--C-:B------:R-:W-:Y:S01]  /*2ee0*/  SHF.R.S32.HI R5, RZ, 0x1f, R4.reuse ;  /* 0x0000001fff057819 */ /* 0x100fe20000011404 */
[C---:B---3--:R-:W-:Y:S02]  /*2ef0*/  IMAD R6, R10.reuse, UR4, RZ ;  /* 0x000000040a067c24 */ /* 0x048fe4000f8e02ff */
[----:B------:R-:W-:-:S04]  /*2f00*/  IMAD.WIDE.U32 R4, R10, UR47, R4 ;  /* 0x0000002f0a047c25 */ /* 0x000fc8000f8e0004 */
[----:B------:R-:W-:Y:S01]  /*2f10*/  IMAD R7, R11, UR47, R6 ;  /* 0x0000002f0b077c24 */ /* 0x000fe2000f8e0206 */
[----:B------:R-:W-:-:S03]  /*2f20*/  LEA R6, P2, R4, R8, 0x1 ;  /* 0x0000000804067211 */ /* 0x000fc600078408ff */
[----:B------:R-:W-:-:S05]  /*2f30*/  IMAD.IADD R5, R5, 0x1, R7 ;  /* 0x0000000105057824 */ /* 0x000fca00078e0207 */
[----:B------:R-:W-:Y:S02]  /*2f40*/  LEA.HI.X R7, R4, R9, R5, 0x1, P2 ;  /* 0x0000000904077211 */ /* 0x000fe400010f0c05 */
[C---:B------:R-:W-:Y:S02]  /*2f50*/  ISETP.LT.OR P2, PT, R99.reuse, 0x9, !P1 ;  /* 0x000000096300780c */ /* 0x040fe40004f41670 */
[----:B------:R-:W-:Y:S01]  /*2f60*/  ISETP.LT.OR P1, PT, R99, 0x89, !P1 ;  /* 0x000000896300780c */ /* 0x000fe20004f21670 */
[----:B------:R-:W3:Y:S04]  /*2f70*/  @!P5 LDG.E.U16 R8, desc[UR40][R6.64] ;  /* 0x000000280608d981 */ /* 0x000ee8000c1e1500 */
[----:B------:R-:W4:Y:S06]  /*2f80*/  @!P4 LDG.E.U16 R4, desc[UR40][R6.64+0x100] ;  /* 0x000100280604c981 */ /* 0x000f2c000c1e1500 */
[----:B------:R-:W2:Y:S04]  /*2f90*/  @!P2 LDG.E.U16 R5, desc[UR40][R6.64+0x10] ;  /* 0x000010280605a981 */ /* 0x000ea8000c1e1500 */
[----:B------:R-:W2:Y:S01]  /*2fa0*/  @!P1 LDG.E.U16 R9, desc[UR40][R6.64+0x110] ;  /* 0x0001102806099981 */ /* 0x000ea2000c1e1500 */
[----:B------:R-:W-:-:S02]  /*2fb0*/  IMAD.MOV.U32 R100, RZ, RZ, RZ ;  /* 0x000000ffff647224 */ /* 0x000fc400078e00ff */
[----:B------:R-:W-:Y:S01]  /*2fc0*/  IMAD.MOV.U32 R102, RZ, RZ, RZ ;  /* 0x000000ffff667224 */ /* 0x000fe200078e00ff */
[----:B---3--:R-:W-:Y:S02]  /*2fd0*/  @!P5 PRMT R100, R8, 0x5410, RZ ;  /* 0x000054100864d816 */ /* 0x008fe400000000ff */
[----:B----4-:R-:W-:Y:S02]  /*2fe0*/  @!P4 PRMT R102, R4, 0x5410, RZ ;  /* 0x000054100466c816 */ /* 0x010fe400000000ff */
[----:B--2---:R-:W-:Y:S02]  /*2ff0*/  @!P2 PRMT R100, R100, 0x5410, R5 ;  /* 0x000054106464a816 */ /* 0x004fe40000000005 */
[----:B------:R-:W-:-:S03]  /*3000*/  @!P1 PRMT R102, R102, 0x5410, R9 ;  /* 0x0000541066669816 */ /* 0x000fc60000000009 */
[--C-:B------:R-:W-:Y:S02]  /*3010*/  HADD2.F32 R104, -RZ, R100.reuse.H0_H0 ;  /* 0x20000064ff687230 */ /* 0x100fe40000004100 */
[----:B------:R-:W-:Y:S02]  /*3020*/  HADD2.F32 R100, -RZ, R100.H1_H1 ;  /* 0x30000064ff647230 */ /* 0x000fe40000004100 */
[--C-:B------:R-:W-:Y:S02]  /*3030*/  HADD2.F32 R20, -RZ, R102.reuse.H0_H0 ;  /* 0x20000066ff147230 */ /* 0x100fe40000004100 */
[----:B------:R-:W-:-:S07]  /*3040*/  HADD2.F32 R102, -RZ, R102.H1_H1 ;  /* 0x30000066ff667230 */ /* 0x000fce0000004100 */
.L_x_50:
[----:B------:R-:W-:Y:S01]  /*3050*/  BSSY B0, `(.L_x_51) ;  /* 0x0000027000007945 */ /* 0x000fe20003800000 */
[----:B------:R-:W-:Y:S02]  /*3060*/  CS2R R10, SRZ ;  /* 0x00000000000a7805 */ /* 0x000fe4000001ff00 */
[----:B------:R-:W-:Y:S02]  /*3070*/  CS2R R8, SRZ ;  /* 0x0000000000087805 */ /* 0x000fe4000001ff00 */
[----:B------:R-:W-:Y:S02]  /*3080*/  CS2R R6, SRZ ;  /* 0x0000000000067805 */ /* 0x000fe4000001ff00 */
[----:B-1----:R-:W-:Y:S01]  /*3090*/  CS2R R4, SRZ ;  /* 0x0000000000047805 */ /* 0x002fe2000001ff00 */
[----:B------:R-:W-:Y:S06]  /*30a0*/  @P0 BRA `(.L_x_52) ;  /* 0x0000000000840947 */ /* 0x000fec0003800000 */
[----:B------:R-:W-:-:S13]  /*30b0*/  ISETP.NE.AND P1, PT, R103, 0x3, PT ;  /* 0x000000036700780c */ /* 0x000fda0003f25270 */
[----:B------:R-:W-:Y:S05]  /*30c0*/  @!P1 BRA `(.L_x_53) ;  /* 0x0000000000049947 */ /* 0x000fea0003800000 */
[----:B------:R-:W-:Y:S01]  /*30d0*/  BPT.TRAP 0x1 ;  /* 0x000000040000795c */ /* 0x000fe20000300000 */
.L_x_53:
[----:B------:R-:W-:Y:S01]  /*30e0*/  SHF.L.U32 R4, R91, 0x1f, RZ ;  /* 0x0000001f5b047819 */ /* 0x000fe200000006ff */
[----:B------:R-:W-:Y:S01]  /*30f0*/  BSSY B1, `(.L_x_54) ;  /* 0x0000005000017945 */ /* 0x000fe20003800000 */
[----:B------:R-:W-:Y:S02]  /*3100*/  IMAD.MOV.U32 R3, RZ, RZ, 0x1 ;  /* 0x00000001ff037424 */ /* 0x000fe400078e00ff */
[----:B------:R-:W1:Y:S01]  /*3110*/  SYNCS.PHASECHK.TRANS64.TRYWAIT P1, [UR52+0x40], R4 ;  /* 0x00004004ff0075a7 */ /* 0x000e620008020174 */
[----:B------:R-:W-:Y:S01]  /*3120*/  IMAD.MOV.U32 R10, RZ, RZ, RZ ;  /* 0x000000ffff0a7224 */ /* 0x000fe200078e00ff */
[----:B-1----:R-:W-:Y:S06]  /*3130*/  @!P1 BRA `(.L_x_55) ;  /* 0x0000005000149947 */ /* 0x002fec0003800000 */
.L_x_168:
[----:B------:R-:W-:Y:S05]  /*3140*/  BSYNC B1 ;  /* 0x0000000000017941 */ /* 0x000fea0003800000 */
.L_x_54:
[----:B------:R-:W-:Y:S02]  /*3150*/  CS2R R8, SRZ ;  /* 0x0000000000087805 */ /* 0x000fe4000001ff00 */
[----:B------:R-:W-:Y:S02]  /*3160*/  CS2R R6, SRZ ;  /* 0x0000000000067805 */ /* 0x000fe4000001ff00 */
[----:B-1----:R-:W-:Y:S01]  /*3170*/  CS2R R4, SRZ ;  /* 0x0000000000047805 */ /* 0x002fe2000001ff00 */
[----:B------:R-:W-:Y:S06]  /*3180*/  @P3 BRA `(.L_x_52) ;  /* 0x00000000004c3947 */ /* 0x000fec0003800000 */
[C---:B------:R-:W-:Y:S01]  /*3190*/  IMAD.SHL.U32 R5, R18.reuse, 0x20, RZ ;  /* 0x0000002012057824 */ /* 0x040fe200078e00ff */
[C---:B------:R-:W-:Y:S01]  /*31a0*/  SHF.L.U32 R4, R18.reuse, 0x4, RZ ;  /* 0x0000000412047819 */ /* 0x040fe200000006ff */
[----:B------:R-:W-:Y:S01]  /*31b0*/  IMAD.SHL.U32 R9, R18, 0x4, RZ ;  /* 0x0000000412097824 */ /* 0x000fe200078e00ff */
[----:B------:R-:W-:Y:S01]  /*31c0*/  SHF.R.U32.HI R7, RZ, 0x1, R18 ;  /* 0x00000001ff077819 */ /* 0x000fe20000011612 */
[----:B------:R-:W-:Y:S05]  /*31d0*/  WARPSYNC.ALL ;  /* 0x0000000000007948 */ /* 0x000fea0003800000 */
[----:B------:R-:W-:Y:S02]  /*31e0*/  LOP3.LUT R4, R4, 0xe00, RZ, 0xc0, !PT ;  /* 0x00000e0004047812 */ /* 0x000fe400078ec0ff */
[----:B------:R-:W-:-:S02]  /*31f0*/  LOP3.LUT R6, R5, 0xc0, RZ, 0xc0, !PT ;  /* 0x000000c005067812 */ /* 0x000fc400078ec0ff */
[----:B------:R-:W-:Y:S02]  /*3200*/  LOP3.LUT R4, R4, 0x20, R5, 0xf8, !PT ;  /* 0x0000002004047812 */ /* 0x000fe400078ef805 */
[----:B------:R-:W-:Y:S02]  /*3210*/  LOP3.LUT R6, R6, 0x8, R7, 0xf8, !PT ;  /* 0x0000000806067812 */ /* 0x000fe400078ef807 */
[----:B------:R-:W-:Y:S02]  /*3220*/  LOP3.LUT R4, R4, 0x100, R5, 0xf8, !PT ;  /* 0x0000010004047812 */ /* 0x000fe400078ef805 */
[----:B------:R-:W-:Y:S02]  /*3230*/  LOP3.LUT R9, R6, 0x18, R9, 0x78, !PT ;  /* 0x0000001806097812 */ /* 0x000fe400078e7809 */
[----:B------:R-:W-:Y:S02]  /*3240*/  LOP3.LUT P1, RZ, R18, 0x4, RZ, 0xc0, !PT ;  /* 0x0000000412ff7812 */ /* 0x000fe4000782c0ff */
[----:B------:R-:W-:-:S04]  /*3250*/  LOP3.LUT R4, R4, R9, RZ, 0xfc, !PT ;  /* 0x0000000904047212 */ /* 0x000fc800078efcff */
[----:B------:R-:W-:-:S05]  /*3260*/  LEA R4, R4, UR52, 0x1 ;  /* 0x0000003404047c11 */ /* 0x000fca000f8e08ff */
[C---:B------:R-:W-:Y:S02]  /*3270*/  VIADD R5, R4.reuse, 0x200 ;  /* 0x0000020004057836 */ /* 0x040fe40000000000 */
[----:B------:R-:W-:Y:S02]  /*3280*/  VIADD R8, R4, 0x220 ;  /* 0x0000022004087836 */ /* 0x000fe40000000000 */
[----:B------:R-:W-:Y:S02]  /*3290*/  @P1 VIADD R8, R5, 0xffffffe0 ;  /* 0xffffffe005081836 */ /* 0x000fe40000000000 */
[----:B------:R-:W1:Y:S04]  /*32a0*/  LDSM.16.M88.4 R4, [R4+0x200] ;  /* 0x000200000404783b */ /* 0x000e680000000200 */
[----:B------:R-:W3:Y:S02]  /*32b0*/  LDSM.16.M88.4 R8, [R8] ;  /* 0x000000000808783b */ /* 0x000ee40000000200 */
.L_x_52:
[----:B------:R-:W-:Y:S05]  /*32c0*/  BSYNC B0 ;  /* 0x0000000000007941 */ /* 0x000fea0003800000 */
.L_x_51:
[C---:B-----5:R-:W-:Y:S01]  /*32d0*/  FFMA R13, R93.reuse, R56, R104 ;  /* 0x000000385d0d7223 */ /* 0x060fe20000000068 */
[--C-:B-1----:R-:W-:Y:S02]  /*32e0*/  HADD2.F32 R56, -RZ, R5.reuse.H0_H0 ;  /* 0x20000005ff387230 */ /* 0x102fe40000004100 */
[C---:B------:R-:W-:Y:S01]  /*32f0*/  FFMA R15, R93.reuse, R58, R100 ;  /* 0x0000003a5d0f7223 */ /* 0x040fe20000000064 */
[--C-:B------:R-:W-:Y:S02]  /*3300*/  HADD2.F32 R14, -RZ, R4.reuse.H1_H1 ;  /* 0x30000004ff0e7230 */ /* 0x100fe40000004100 */
[----:B------:R-:W-:Y:S01]  /*3310*/  FFMA R57, R93, R57, R104 ;  /* 0x000000395d397223 */ /* 0x000fe20000000068 */
[----:B------:R-:W-:Y:S02]  /*3320*/  HADD2.F32 R12, -RZ, R4.H0_H0 ;  /* 0x20000004ff0c7230 */ /* 0x000fe40000004100 */
[----:B------:R-:W-:Y:S01]  /*3330*/  FFMA R23, R56, R98, R15 ;  /* 0x0000006238177223 */ /* 0x000fe2000000000f */
[----:B------:R-:W-:-:S02]  /*3340*/  HADD2.F32 R58, -RZ, R5.H1_H1 ;  /* 0x30000005ff3a7230 */ /* 0x000fc40000004100 */
[C-C-:B------:R-:W-:Y:S01]  /*3350*/  FFMA R59, R93.reuse, R59, R100.reuse ;  /* 0x0000003b5d3b7223 */ /* 0x140fe20000000064 */
[----:B------:R-:W-:Y:S02]  /*3360*/  HADD2.F32 R56, -RZ, R7.H0_H0 ;  /* 0x20000007ff387230 */ /* 0x000fe40000004100 */
[----:B------:R-:W-:Y:S01]  /*3370*/  FFMA R106, R14, R98, R57 ;  /* 0x000000620e6a7223 */ /* 0x000fe20000000039 */
[C---:B------:R-:W-:Y:S01]  /*3380*/  FFMA R15, R93.reuse, R62, R100 ;  /* 0x0000003e5d0f7223 */ /* 0x040fe20000000064 */
[--C-:B------:R-:W-:Y:S02]  /*3390*/  HADD2.F32 R14, -RZ, R6.reuse.H1_H1 ;  /* 0x30000006ff0e7230 */ /* 0x100fe40000004100 */
[-C--:B------:R-:W-:Y:S01]  /*33a0*/  FFMA R21, R12, R98.reuse, R13 ;  /* 0x000000620c157223 */ /* 0x080fe2000000000d */
[----:B------:R-:W-:Y:S01]  /*33b0*/  FFMA R61, R93, R61, R104 ;  /* 0x0000003d5d3d7223 */ /* 0x000fe20000000068 */
[----:B------:R-:W-:Y:S01]  /*33c0*/  FFMA R108, R58, R98, R59 ;  /* 0x000000623a6c7223 */ /* 0x000fe2000000003b */
[----:B------:R-:W-:-:S02]  /*33d0*/  HADD2.F32 R12, -RZ, R6.H0_H0 ;  /* 0x20000006ff0c7230 */ /* 0x000fc40000004100 */
[C---:B------:R-:W-:Y:S01]  /*33e0*/  FFMA R13, R93.reuse, R60, R104 ;  /* 0x0000003c5d0d7223 */ /* 0x040fe20000000068 */
[----:B------:R-:W-:Y:S02]  /*33f0*/  HADD2.F32 R58, -RZ, R7.H1_H1 ;  /* 0x30000007ff3a7230 */ /* 0x000fe40000004100 */
[-C--:B------:R-:W-:Y:S01]  /*3400*/  FFMA R59, R56, R98.reuse, R15 ;  /* 0x00000062383b7223 */ /* 0x080fe2000000000f */
[C-C-:B------:R-:W-:Y:S01]  /*3410*/  FFMA R63, R93.reuse, R63, R100.reuse ;  /* 0x0000003f5d3f7223 */ /* 0x140fe20000000064 */
[----:B---3--:R-:W-:Y:S02]  /*3420*/  HADD2.F32 R56, -RZ, R9.H0_H0 ;  /* 0x20000009ff387230 */ /* 0x008fe40000004100 */
        /* <DEDUP_REMOVED lines=10> */
[C---:B------:R-:W-:Y:S01]  /*34d0*/  FFMA R67, R93.reuse, R67, R100 ;  /* 0x000000435d437223 */ /* 0x040fe20000000064 */
[----:B------:R-:W-:Y:S02]  /*34e0*/  IMAD.SHL.U32 R56, R18, 0x20, RZ ;  /* 0x0000002012387824 */ /* 0x000fe400078e00ff */
[-C--:B------:R-:W-:Y:S01]  /*34f0*/  FFMA R64, R14, R98.reuse, R65 ;  /* 0x000000620e407223 */ /* 0x080fe20000000041 */
[----:B------:R-:W-:Y:S02]  /*3500*/  IMAD.SHL.U32 R14, R18, 0x10, RZ ;  /* 0x00000010120e7824 */ /* 0x000fe400078e00ff */
[-C--:B------:R-:W-:Y:S01]  /*3510*/  FFMA R61, R12, R98.reuse, R13 ;  /* 0x000000620c3d7223 */ /* 0x080fe2000000000d */
[----:B------:R-:W-:Y:S01]  /*3520*/  FFMA R58, R58, R98, R67 ;  /* 0x000000623a3a7223 */ /* 0x000fe20000000043 */
[C---:B------:R-:W-:Y:S01]  /*3530*/  FFMA R13, R93.reuse, R68, R104 ;  /* 0x000000445d0d7223 */ /* 0x040fe20000000068 */
[--C-:B------:R-:W-:Y:S01]  /*3540*/  HADD2.F32 R12, -RZ, R10.reuse.H0_H0 ;  /* 0x2000000aff0c7230 */ /* 0x100fe20000004100 */
[----:B------:R-:W-:Y:S01]  /*3550*/  SHF.R.U32.HI R68, RZ, 0x1, R18 ;  /* 0x00000001ff447819 */ /* 0x000fe20000011612 */
[C---:B------:R-:W-:Y:S01]  /*3560*/  FFMA R69, R93.reuse, R69, R104 ;  /* 0x000000455d457223 */ /* 0x040fe20000000068 */
[----:B------:R-:W-:Y:S01]  /*3570*/  LOP3.LUT R67, R56, 0xc0, RZ, 0xc0, !PT ;  /* 0x000000c038437812 */ /* 0x000fe200078ec0ff */
[----:B------:R-:W-:Y:S01]  /*3580*/  FFMA R71, R93, R71, R100 ;  /* 0x000000475d477223 */ /* 0x000fe20000000064 */
[----:B------:R-:W-:Y:S01]  /*3590*/  LOP3.LUT R15, R14, 0xe00, RZ, 0xc0, !PT ;  /* 0x00000e000e0f7812 */ /* 0x000fe200078ec0ff */
[----:B------:R-:W-:Y:S01]  /*35a0*/  FFMA R65, R12, R98, R13 ;  /* 0x000000620c417223 */ /* 0x000fe2000000000d */
[----:B------:R-:W-:Y:S01]  /*35b0*/  LOP3.LUT R67, R67, 0x8, R68, 0xf8, !PT ;  /* 0x0000000843437812 */ /* 0x000fe200078ef844 */
[C---:B------:R-:W-:Y:S01]  /*35c0*/  IMAD.SHL.U32 R68, R18.reuse, 0x4, RZ ;  /* 0x0000000412447824 */ /* 0x040fe200078e00ff */
[----:B------:R-:W-:Y:S01]  /*35d0*/  LOP3.LUT R15, R15, 0x20, R56, 0xf8, !PT ;  /* 0x000000200f0f7812 */ /* 0x000fe200078ef838 */
[----:B------:R-:W-:Y:S01]  /*35e0*/  HADD2.F32 R14, -RZ, R10.H1_H1 ;  /* 0x3000000aff0e7230 */ /* 0x000fe20000004100 */
[----:B------:R-:W-:Y:S01]  /*35f0*/  LOP3.LUT R12, R18, 0xff, RZ, 0xc0, !PT ;  /* 0x000000ff120c7812 */ /* 0x000fe200078ec0ff */
[----:B------:R-:W-:Y:S01]  /*3600*/  FFMA R13, R93, R70, R100 ;  /* 0x000000465d0d7223 */ /* 0x000fe20000000064 */
[----:B------:R-:W-:Y:S01]  /*3610*/  LOP3.LUT R15, R15, 0x100, R56, 0xf8, !PT ;  /* 0x000001000f0f7812 */ /* 0x000fe200078ef838 */
[----:B------:R-:W-:Y:S01]  /*3620*/  HADD2.F32 R56, -RZ, R11.H1_H1 ;  /* 0x3000000bff387230 */ /* 0x000fe20000004100 */
[----:B------:R-:W-:Y:S01]  /*3630*/  LOP3.LUT R70, R67, 0x18, R68, 0x78, !PT ;  /* 0x0000001843467812 */ /* 0x000fe200078e7844 */
[----:B------:R-:W-:-:S02]  /*3640*/  VIADD R12, R12, 0x1f ;  /* 0x0000001f0c0c7836 */ /* 0x000fc40000000000 */
[----:B------:R-:W-:Y:S01]  /*3650*/  FFMA R66, R14, R98, R69 ;  /* 0x000000620e427223 */ /* 0x000fe20000000045 */
[----:B------:R-:W-:Y:S01]  /*3660*/  HADD2.F32 R14, -RZ, R11.H0_H0 ;  /* 0x2000000bff0e7230 */ /* 0x000fe20000004100 */
[----:B------:R-:W-:Y:S01]  /*3670*/  LOP3.LUT R15, R15, R70, RZ, 0xfc, !PT ;  /* 0x000000460f0f7212 */ /* 0x000fe200078efcff */
[-C--:B------:R-:W-:Y:S01]  /*3680*/  FFMA R68, R56, R98.reuse, R71 ;  /* 0x0000006238447223 */ /* 0x080fe20000000047 */
[----:B------:R-:W-:Y:S01]  /*3690*/  ISETP.GT.U32.AND P1, PT, R12, 0x3e, PT ;  /* 0x0000003e0c00780c */ /* 0x000fe20003f24070 */
[----:B------:R-:W-:Y:S01]  /*36a0*/  IMAD.MOV.U32 R56, RZ, RZ, 0x20 ;  /* 0x00000020ff387424 */ /* 0x000fe200078e00ff */
[----:B------:R-:W-:Y:S01]  /*36b0*/  F2FP.RELU.F16.F32.PACK_AB R12, R106, R21 ;  /* 0x000000156a0c723e */ /* 0x000fe200000008ff */
[----:B------:R-:W-:Y:S01]  /*36c0*/  FFMA R67, R14, R98, R13 ;  /* 0x000000620e437223 */ /* 0x000fe2000000000d */
[----:B------:R-:W-:Y:S01]  /*36d0*/  LOP3.LUT P2, RZ, R18, 0x4, RZ, 0xc0, !PT ;  /* 0x0000000412ff7812 */ /* 0x000fe2000784c0ff */
[----:B------:R-:W-:Y:S05]  /*36e0*/  WARPSYNC.ALL ;  /* 0x0000000000007948 */ /* 0x000fea0003800000 */
[----:B------:R-:W-:Y:S01]  /*36f0*/  LEA R21, R15, UR52, 0x1 ;  /* 0x000000340f157c11 */ /* 0x000fe2000f8e08ff */
[----:B------:R-:W-:Y:S01]  /*3700*/  BSSY B0, `(.L_x_56) ;  /* 0x000001b000007945 */ /* 0x000fe20003800000 */
[----:B------:R-:W-:-:S02]  /*3710*/  F2FP.RELU.F16.F32.PACK_AB R14, R60, R57 ;  /* 0x000000393c0e723e */ /* 0x000fc400000008ff */
[----:B------:R-:W-:Y:S01]  /*3720*/  F2FP.RELU.F16.F32.PACK_AB R60, R64, R61 ;  /* 0x0000003d403c723e */ /* 0x000fe200000008ff */
[----:B------:R-:W-:Y:S01]  /*3730*/  VIADD R64, R21, 0x200 ;  /* 0x0000020015407836 */ /* 0x000fe20000000000 */
[----:B------:R-:W-:Y:S02]  /*3740*/  SEL R56, R56, 0xffffffe0, !P2 ;  /* 0xffffffe038387807 */ /* 0x000fe40005000000 */
[----:B------:R-:W-:Y:S02]  /*3750*/  F2FP.RELU.F16.F32.PACK_AB R13, R108, R23 ;  /* 0x000000176c0d723e */ /* 0x000fe400000008ff */
[----:B------:R-:W-:Y:S01]  /*3760*/  F2FP.RELU.F16.F32.PACK_AB R15, R62, R59 ;  /* 0x0000003b3e0f723e */ /* 0x000fe200000008ff */
[----:B------:R-:W-:Y:S01]  /*3770*/  IMAD.IADD R23, R64, 0x1, R56 ;  /* 0x0000000140177824 */ /* 0x000fe200078e0238 */
[----:B------:R-:W-:Y:S02]  /*3780*/  F2FP.RELU.F16.F32.PACK_AB R61, R58, R63 ;  /* 0x0000003f3a3d723e */ /* 0x000fe400000008ff */
[----:B------:R-:W-:Y:S01]  /*3790*/  F2FP.RELU.F16.F32.PACK_AB R62, R66, R65 ;  /* 0x00000041423e723e */ /* 0x000fe200000008ff */
[----:B------:R1:W-:Y:S01]  /*37a0*/  STSM.16.M88.4 [R21+0x200], R12 ;  /* 0x0002000c15007844 */ /* 0x0003e20000000200 */
[----:B------:R-:W-:-:S05]  /*37b0*/  F2FP.RELU.F16.F32.PACK_AB R63, R68, R67 ;  /* 0x00000043443f723e */ /* 0x000fca00000008ff */
[----:B------:R1:W-:Y:S01]  /*37c0*/  STSM.16.M88.4 [R23], R60 ;  /* 0x0000003c17007844 */ /* 0x0003e20000000200 */
[----:B------:R-:W-:Y:S01]  /*37d0*/  @!PT LDS RZ, [RZ] ;  /* 0x00000000fffff984 */ /* 0x000fe20000000800 */
[----:B------:R-:W-:Y:S01]  /*37e0*/  @!PT LDS RZ, [RZ] ;  /* 0x00000000fffff984 */ /* 0x000fe20000000800 */
[----:B------:R-:W-:Y:S01]  /*37f0*/  @!PT LDS RZ, [RZ] ;  /* 0x00000000fffff984 */ /* 0x000fe20000000800 */
[----:B------:R-:W-:Y:S01]  /*3800*/  @!PT LDS RZ, [RZ] ;  /* 0x00000000fffff984 */ /* 0x000fe20000000800 */
[----:B------:R3:W-:Y:S06]  /*3810*/  MEMBAR.ALL.CTA ;  /* 0x0000000000007992 */ /* 0x0007ec0000008000 */
[----:B---3--:R-:W3:Y:S02]  /*3820*/  FENCE.VIEW.ASYNC.S ;  /* 0x00000000000073c6 */ /* 0x008ee40000000000 */
[----:B---3--:R-:W-:Y:S06]  /*3830*/  BAR.SYNC.DEFER_BLOCKING 0x1, 0x100 ;  /* 0x0044000000007b1d */ /* 0x008fec0000010000 */
[----:B------:R-:W-:Y:S05]  /*3840*/  @P1 BRA `(.L_x_57) ;  /* 0x0000000000181947 */ /* 0x000fea0003800000 */
[----:B------:R-:W-:Y:S02]  /*3850*/  UIADD3 UR4, UP0, UR54, 0x4f0, URZ ;  /* 0x000004f036047890 */ /* 0x000fe4000ff1e03f */
[----:B------:R-:W-:Y:S02]  /*3860*/  UIADD3 UR44, UR52, 0x200, URZ ;  /* 0x00000200342c7890 */ /* 0x000fe4000fffe03f */
[----:B------:R-:W-:-:S09]  /*3870*/  UIADD3.X UR5, URZ, UR55, URZ, UP0, !UPT ;  /* 0x000000373f057290 */ /* 0x000fd200087fe43f */
[----:B------:R3:W-:Y:S01]  /*3880*/  UTMASTG.3D [UR44], [UR4] ;  /* 0x0000002c040073b5 */ /* 0x0007e20008010000 */
[----:B------:R0:W-:Y:S01]  /*3890*/  UTMACMDFLUSH ;  /* 0x00000000000079b7 */ /* 0x0001e20000000000 */
[----:B---3--:R-:W-:-:S04]  /*38a0*/  DEPBAR.LE SB0, 0x1 ;  /* 0x000080400000791a */ /* 0x008fc80000000000 */
.L_x_57:
[----:B------:R-:W-:Y:S05]  /*38b0*/  BSYNC B0 ;  /* 0x0000000000007941 */ /* 0x000fea0003800000 */
.L_x_56:
[----:B------:R-:W-:Y:S01]  /*38c0*/  BAR.SYNC.DEFER_BLOCKING 0x1, 0x100 ;  /* 0x0044000000007b1d */ /* 0x000fe20000010000 */
[----:B------:R-:W-:-:S13]  /*38d0*/  ISETP.NE.AND P4, PT, RZ, UR43, PT ;  /* 0x0000002bff007c0c */ /* 0x000fda000bf85270 */
[----:B------:R-:W-:Y:S05]  /*38e0*/  @!P4 BRA `(.L_x_58) ;  /* 0x000000000034c947 */ /* 0x000fea0003800000 */
[----:B------:R-:W-:Y:S04]  /*38f0*/  BSSY B0, `(.L_x_59) ;  /* 0x0000009000007945 */ /* 0x000fe80003800000 */
[----:B------:R-:W-:Y:S05]  /*3900*/  @P0 BRA `(.L_x_60) ;  /* 0x00000000001c0947 */ /* 0x000fea0003800000 */
[----:B------:R-:W-:-:S13]  /*3910*/  ISETP.NE.AND P4, PT, R103, 0x3, PT ;  /* 0x000000036700780c */ /* 0x000fda0003f85270 */
[----:B------:R-:W-:Y:S05]  /*3920*/  @!P4 BRA `(.L_x_61) ;  /* 0x000000000004c947 */ /* 0x000fea0003800000 */
[----:B------:R-:W-:Y:S01]  /*3930*/  BPT.TRAP 0x1 ;  /* 0x000000040000795c */ /* 0x000fe20000300000 */
.L_x_61:
[----:B------:R-:W-:-:S04]  /*3940*/  ULEA UR4, UR42, UR52, 0x3 ;  /* 0x000000342a047291 */ /* 0x000fc8000f8e183f */
[----:B------:R-:W-:-:S04]  /*3950*/  UIADD3 UR4, UR4, 0x60, URZ ;  /* 0x0000006004047890 */ /* 0x000fc8000fffe03f */
[----:B------:R-:W-:-:S09]  /*3960*/  UPRMT UR4, UR51, 0x654, UR4 ;  /* 0x0000065433047896 */ /* 0x000fd20008000004 */
[----:B------:R-:W-:Y:S03]  /*3970*/  SYNCS.ARRIVE.TRANS64.RED.A1T0 RZ, [UR4], RZ ;  /* 0x000000ffffff79a7 */ /* 0x000fe60008100404 */
.L_x_60:
[----:B------:R-:W-:Y:S05]  /*3980*/  BSYNC B0 ;  /* 0x0000000000007941 */ /* 0x000fea0003800000 */
.L_x_59:
[----:B------:R-:W-:-:S04]  /*3990*/  UIADD3 UR42, UR42, 0x1, URZ ;  /* 0x000000012a2a7890 */ /* 0x000fc8000fffe03f */
[----:B------:R-:W-:-:S04]  /*39a0*/  UISETP.NE.AND UP0, UPT, UR42, 0x4, UPT ;  /* 0x000000042a00788c */ /* 0x000fc8000bf05270 */
[----:B------:R-:W-:-:S12]  /*39b0*/  USEL UR42, UR42, URZ, UP0 ;  /* 0x0000003f2a2a7287 */ /* 0x000fd80008000000 */
.L_x_58:
[----:B------:R-:W-:Y:S04]  /*39c0*/  BSSY B0, `(.L_x_62) ;  /* 0x0000014000007945 */ /* 0x000fe80003800000 */
[----:B------:R-:W-:Y:S05]  /*39d0*/  @P0 BRA `(.L_x_63) ;  /* 0x0000000000480947 */ /* 0x000fea0003800000 */
[----:B------:R-:W-:-:S13]  /*39e0*/  ISETP.NE.AND P4, PT, R103, 0x3, PT ;  /* 0x000000036700780c */ /* 0x000fda0003f85270 */
[----:B------:R-:W-:Y:S05]  /*39f0*/  @!P4 BRA `(.L_x_64) ;  /* 0x000000000004c947 */ /* 0x000fea0003800000 */
[----:B------:R-:W-:Y:S01]  /*3a00*/  BPT.TRAP 0x1 ;  /* 0x000000040000795c */ /* 0x000fe20000300000 */
.L_x_64:
[C---:B-1----:R-:W-:Y:S01]  /*3a10*/  LEA R14, R3.reuse, UR52, 0x3 ;  /* 0x00000034030e7c11 */ /* 0x042fe2000f8e18ff */
[----:B------:R-:W-:Y:S01]  /*3a20*/  @!P3 IMAD R12, R3, 0x2000, R64 ;  /* 0x00002000030cb824 */ /* 0x000fe200078e0240 */
[----:B------:R-:W-:Y:S01]  /*3a30*/  SHF.L.U32 R15, R91, 0x1f, RZ ;  /* 0x0000001f5b0f7819 */ /* 0x000fe200000006ff */
[----:B------:R-:W-:Y:S01]  /*3a40*/  BSSY B1, `(.L_x_65) ;  /* 0x0000007000017945 */ /* 0x000fe20003800000 */
[----:B------:R-:W-:Y:S01]  /*3a50*/  PLOP3.LUT P5, PT, PT, PT, PT, 0x8, 0x0 ;  /* 0x000000000000781c */ /* 0x000fe20003fae170 */
[----:B------:R-:W-:Y:S01]  /*3a60*/  @!P3 VIADD R13, R12, 0x20 ;  /* 0x000000200c0db836 */ /* 0x000fe20000000000 */
[----:B------:R-:W1:Y:S01]  /*3a70*/  SYNCS.PHASECHK.TRANS64.TRYWAIT P4, [R14+URZ+0x40], R15 ;  /* 0x0000400f0e0075a7 */ /* 0x000e62000808017f */
[----:B------:R-:W-:-:S13]  /*3a80*/  @!P3 PLOP3.LUT P5, PT, P2, PT, PT, 0x80, 0x0 ;  /* 0x000000000000b81c */ /* 0x000fda00017af070 */
[----:B------:R-:W-:Y:S01]  /*3a90*/  @P5 IADD3 R13, R12, -0x20, RZ ;  /* 0xffffffe00c0d5810 */ /* 0x000fe20007ffe0ff */
[----:B-1----:R-:W-:Y:S06]  /*3aa0*/  @!P4 BRA `(.L_x_66) ;  /* 0x0000004400d0c947 */ /* 0x002fec0003800000 */
.L_x_169:
[----:B------:R-:W-:Y:S05]  /*3ab0*/  BSYNC B1 ;  /* 0x0000000000017941 */ /* 0x000fea0003800000 */
.L_x_65:
[----:B------:R-:W-:Y:S05]  /*3ac0*/  @!P3 WARPSYNC.ALL ;  /* 0x000000000000b948 */ /* 0x000fea0003800000 */
[----:B------:R3:W4:Y:S01]  /*3ad0*/  @!P3 LDSM.16.M88.4 R4, [R12] ;  /* 0x000000000c04b83b */ /* 0x0007220000000200 */
[----:B------:R-:W-:-:S03]  /*3ae0*/  VIADD R3, R3, 0x1 ;  /* 0x0000000103037836 */ /* 0x000fc60000000000 */
[----:B------:R3:W1:Y:S04]  /*3af0*/  @!P3 LDSM.16.M88.4 R8, [R13] ;  /* 0x000000000d08b83b */ /* 0x0006680000000200 */
.L_x_63:
[----:B------:R-:W-:Y:S05]  /*3b00*/  BSYNC B0 ;  /* 0x0000000000007941 */ /* 0x000fea0003800000 */
.L_x_62:
[C-C-:B-1-3--:R-:W-:Y:S01]  /*3b10*/  FFMA R13, R93.reuse, R24, R20.reuse ;  /* 0x000000185d0d7223 */ /* 0x14afe20000000014 */
[--C-:B----4-:R-:W-:Y:S02]  /*3b20*/  HADD2.F32 R14, -RZ, R4.reuse.H1_H1 ;  /* 0x30000004ff0e7230 */ /* 0x110fe40000004100 */
[C---:B------:R-:W-:Y:S01]  /*3b30*/  FFMA R25, R93.reuse, R25, R20 ;  /* 0x000000195d197223 */ /* 0x040fe20000000014 */
[C-C-:B------:R-:W-:Y:S01]  /*3b40*/  FFMA R15, R93.reuse, R26, R102.reuse ;  /* 0x0000001a5d0f7223 */ /* 0x140fe20000000066 */
[--C-:B------:R-:W-:Y:S02]  /*3b50*/  HADD2.F32 R24, -RZ, R5.reuse.H0_H0 ;  /* 0x20000005ff187230 */ /* 0x100fe40000004100 */
[----:B------:R-:W-:Y:S01]  /*3b60*/  FFMA R27, R93, R27, R102 ;  /* 0x0000001b5d1b7223 */ /* 0x000fe20000000066 */
[----:B------:R-:W-:Y:S02]  /*3b70*/  HADD2.F32 R12, -RZ, R4.H0_H0 ;  /* 0x20000004ff0c7230 */ /* 0x000fe40000004100 */
[----:B------:R-:W-:Y:S01]  /*3b80*/  FFMA R25, R14, R98, R25 ;  /* 0x000000620e197223 */ /* 0x000fe20000000019 */
[----:B------:R-:W-:-:S02]  /*3b90*/  HADD2.F32 R26, -RZ, R5.H1_H1 ;  /* 0x30000005ff1a7230 */ /* 0x000fc40000004100 */
[-C--:B------:R-:W-:Y:S01]  /*3ba0*/  FFMA R14, R24, R98.reuse, R15 ;  /* 0x00000062180e7223 */ /* 0x080fe2000000000f */
[--C-:B------:R-:W-:Y:S02]  /*3bb0*/  HADD2.F32 R24, -RZ, R6.reuse.H0_H0 ;  /* 0x20000006ff187230 */ /* 0x100fe40000004100 */
[----:B------:R-:W-:Y:S01]  /*3bc0*/  FFMA R12, R12, R98, R13 ;  /* 0x000000620c0c7223 */ /* 0x000fe2000000000d */
[C---:B------:R-:W-:Y:S01]  /*3bd0*/  FFMA R13, R93.reuse, R28, R20 ;  /* 0x0000001c5d0d7223 */ /* 0x040fe20000000014 */
[----:B------:R-:W-:Y:S01]  /*3be0*/  FFMA R27, R26, R98, R27 ;  /* 0x000000621a1b7223 */ /* 0x000fe2000000001b */
[C---:B------:R-:W-:Y:S01]  /*3bf0*/  FFMA R15, R93.reuse, R30, R102 ;  /* 0x0000001e5d0f7223 */ /* 0x040fe20000000066 */
[----:B------:R-:W-:Y:S02]  /*3c00*/  HADD2.F32 R26, -RZ, R6.H1_H1 ;  /* 0x30000006ff1a7230 */ /* 0x000fe40000004100 */
[----:B------:R-:W-:Y:S01]  /*3c10*/  FFMA R29, R93, R29, R20 ;  /* 0x0000001d5d1d7223 */ /* 0x000fe20000000014 */
[----:B------:R-:W-:-:S02]  /*3c20*/  HADD2.F32 R28, -RZ, R7.H0_H0 ;  /* 0x20000007ff1c7230 */ /* 0x000fc40000004100 */
[C---:B------:R-:W-:Y:S01]  /*3c30*/  FFMA R31, R93.reuse, R31, R102 ;  /* 0x0000001f5d1f7223 */ /* 0x040fe20000000066 */
[----:B------:R-:W-:Y:S02]  /*3c40*/  HADD2.F32 R30, -RZ, R7.H1_H1 ;  /* 0x30000007ff1e7230 */ /* 0x000fe40000004100 */
[-C--:B------:R-:W-:Y:S01]  /*3c50*/  FFMA R23, R24, R98.reuse, R13 ;  /* 0x0000006218177223 */ /* 0x080fe2000000000d */
[-C--:B------:R-:W-:Y:S01]  /*3c60*/  FFMA R24, R26, R98.reuse, R29 ;  /* 0x000000621a187223 */ /* 0x080fe2000000001d */
        /* <DEDUP_REMOVED lines=8> */
[----:B------:R-:W-:Y:S02]  /*3cf0*/  HADD2.F32 R28, -RZ, R8.H0_H0 ;  /* 0x20000008ff1c7230 */ /* 0x000fe40000004100 */
[-C--:B------:R-:W-:Y:S01]  /*3d00*/  FFMA R33, R30, R98.reuse, R33 ;  /* 0x000000621e217223 */ /* 0x080fe20000000021 */
[----:B------:R-:W-:Y:S02]  /*3d10*/  HADD2.F32 R34, -RZ, R9.H1_H1 ;  /* 0x30000009ff227230 */ /* 0x000fe40000004100 */
[-C--:B------:R-:W-:Y:S01]  /*3d20*/  FFMA R29, R32, R98.reuse, R15 ;  /* 0x00000062201d7223 */ /* 0x080fe2000000000f */
[--C-:B------:R-:W-:Y:S02]  /*3d30*/  HADD2.F32 R32, -RZ, R10.reuse.H0_H0 ;  /* 0x2000000aff207230 */ /* 0x100fe40000004100 */
[----:B------:R-:W-:Y:S01]  /*3d40*/  FFMA R28, R28, R98, R13 ;  /* 0x000000621c1c7223 */ /* 0x000fe2000000000d */
[C---:B------:R-:W-:Y:S01]  /*3d50*/  FFMA R13, R93.reuse, R36, R20 ;  /* 0x000000245d0d7223 */ /* 0x040fe20000000014 */
[----:B------:R-:W-:Y:S01]  /*3d60*/  FFMA R30, R34, R98, R35 ;  /* 0x00000062221e7223 */ /* 0x000fe20000000023 */
[----:B------:R-:W-:Y:S01]  /*3d70*/  FFMA R15, R93, R38, R102 ;  /* 0x000000265d0f7223 */ /* 0x000fe20000000066 */
[----:B------:R-:W-:-:S02]  /*3d80*/  HADD2.F32 R34, -RZ, R10.H1_H1 ;  /* 0x3000000aff227230 */ /* 0x000fc40000004100 */
[C---:B------:R-:W-:Y:S01]  /*3d90*/  FFMA R37, R93.reuse, R37, R20 ;  /* 0x000000255d257223 */ /* 0x040fe20000000014 */
[--C-:B------:R-:W-:Y:S02]  /*3da0*/  HADD2.F32 R36, -RZ, R11.reuse.H0_H0 ;  /* 0x2000000bff247230 */ /* 0x100fe40000004100 */
[----:B------:R-:W-:Y:S01]  /*3db0*/  FFMA R39, R93, R39, R102 ;  /* 0x000000275d277223 */ /* 0x000fe20000000066 */
[----:B------:R-:W-:Y:S02]  /*3dc0*/  HADD2.F32 R38, -RZ, R11.H1_H1 ;  /* 0x3000000bff267230 */ /* 0x000fe40000004100 */
[-C--:B------:R-:W-:Y:S01]  /*3dd0*/  FFMA R13, R32, R98.reuse, R13 ;  /* 0x00000062200d7223 */ /* 0x080fe2000000000d */
[-C--:B------:R-:W-:Y:S01]  /*3de0*/  FFMA R32, R34, R98.reuse, R37 ;  /* 0x0000006222207223 */ /* 0x080fe20000000025 */
[----:B------:R-:W-:Y:S01]  /*3df0*/  FFMA R15, R36, R98, R15 ;  /* 0x00000062240f7223 */ /* 0x000fe2000000000f */
[----:B------:R-:W-:Y:S01]  /*3e00*/  F2FP.RELU.F16.F32.PACK_AB R36, R25, R12 ;  /* 0x0000000c1924723e */ /* 0x000fe200000008ff */
[----:B------:R-:W-:Y:S01]  /*3e10*/  FFMA R34, R38, R98, R39 ;  /* 0x0000006226227223 */ /* 0x000fe20000000027 */
[----:B------:R-:W-:Y:S01]  /*3e20*/  F2FP.RELU.F16.F32.PACK_AB R37, R27, R14 ;  /* 0x0000000e1b25723e */ /* 0x000fe200000008ff */
[----:B------:R-:W-:Y:S05]  /*3e30*/  WARPSYNC.ALL ;  /* 0x0000000000007948 */ /* 0x000fea0003800000 */
[----:B------:R-:W-:Y:S01]  /*3e40*/  F2FP.RELU.F16.F32.PACK_AB R38, R24, R23 ;  /* 0x000000171826723e */ /* 0x000fe200000008ff */
[----:B------:R-:W-:Y:S01]  /*3e50*/  BSSY B0, `(.L_x_67) ;  /* 0x000001a000007945 */ /* 0x000fe20003800000 */
[----:B------:R-:W-:-:S02]  /*3e60*/  F2FP.RELU.F16.F32.PACK_AB R39, R31, R26 ;  /* 0x0000001a1f27723e */ /* 0x000fc400000008ff */
[----:B------:R-:W-:Y:S02]  /*3e70*/  F2FP.RELU.F16.F32.PACK_AB R29, R30, R29 ;  /* 0x0000001d1e1d723e */ /* 0x000fe400000008ff */
[----:B------:R-:W-:Y:S01]  /*3e80*/  F2FP.RELU.F16.F32.PACK_AB R28, R33, R28 ;  /* 0x0000001c211c723e */ /* 0x000fe200000008ff */
[----:B------:R1:W-:Y:S01]  /*3e90*/  STSM.16.M88.4 [R21+0x2200], R36 ;  /* 0x0022002415007844 */ /* 0x0003e20000000200 */
[----:B------:R-:W-:Y:S02]  /*3ea0*/  F2FP.RELU.F16.F32.PACK_AB R30, R32, R13 ;  /* 0x0000000d201e723e */ /* 0x000fe400000008ff */
[----:B------:R-:W-:Y:S02]  /*3eb0*/  F2FP.RELU.F16.F32.PACK_AB R31, R34, R15 ;  /* 0x0000000f221f723e */ /* 0x000fe400000008ff */
[----:B------:R-:W-:-:S05]  /*3ec0*/  IADD3 R12, R56, 0x2200, R21 ;  /* 0x00002200380c7810 */ /* 0x000fca0007ffe015 */
        /* <DEDUP_REMOVED lines=11> */
[----:B------:R-:W-:Y:S02]  /*3f80*/  UIADD3 UR4, UR52, 0x2200, URZ ;  /* 0x0000220034047890 */ /* 0x000fe4000fffe03f */
[----:B------:R-:W-:Y:S01]  /*3f90*/  UIADD3.X UR9, URZ, UR55, URZ, UP0, !UPT ;  /* 0x000000373f097290 */ /* 0x000fe200087fe43f */
[----:B------:R-:W-:Y:S01]  /*3fa0*/  UMOV UR5, UR45 ;  /* 0x0000002d00057c82 */ /* 0x000fe20008000000 */
[----:B------:R-:W-:-:S07]  /*3fb0*/  UMOV UR7, UR47 ;  /* 0x0000002f00077c82 */ /* 0x000fce0008000000 */
[----:B------:R3:W-:Y:S01]  /*3fc0*/  UTMASTG.3D [UR4], [UR8] ;  /* 0x00000004080073b5 */ /* 0x0007e20008010000 */
[----:B------:R0:W-:Y:S01]  /*3fd0*/  UTMACMDFLUSH ;  /* 0x00000000000079b7 */ /* 0x0001e20000000000 */
[----:B---3--:R-:W-:-:S04]  /*3fe0*/  DEPBAR.LE SB0, 0x1 ;  /* 0x000080400000791a */ /* 0x008fc80000000000 */
.L_x_68:
[----:B------:R-:W-:Y:S05]  /*3ff0*/  BSYNC B0 ;  /* 0x0000000000007941 */ /* 0x000fea0003800000 */
.L_x_67:
[----:B------:R-:W-:Y:S06]  /*4000*/  BAR.SYNC.DEFER_BLOCKING 0x1, 0x100 ;  /* 0x0044000000007b1d */ /* 0x000fec0000010000 */
[----:B------:R-:W-:Y:S04]  /*4010*/  BSSY B0, `(.L_x_69) ;  /* 0x0000009000007945 */ /* 0x000fe80003800000 */
[----:B------:R-:W-:Y:S05]  /*4020*/  @P0 BRA `(.L_x_70) ;  /* 0x00000000001c0947 */ /* 0x000fea0003800000 */
[----:B------:R-:W-:-:S13]  /*4030*/  ISETP.NE.AND P4, PT, R103, 0x3, PT ;  /* 0x000000036700780c */ /* 0x000fda0003f85270 */
[----:B------:R-:W-:Y:S05]  /*4040*/  @!P4 BRA `(.L_x_71) ;  /* 0x000000000004c947 */ /* 0x000fea0003800000 */
[----:B------:R-:W-:Y:S01]  /*4050*/  BPT.TRAP 0x1 ;  /* 0x000000040000795c */ /* 0x000fe20000300000 */
.L_x_71:
[----:B------:R-:W-:-:S04]  /*4060*/  ULEA UR4, UR42, UR52, 0x3 ;  /* 0x000000342a047291 */ /* 0x000fc8000f8e183f */
[----:B------:R-:W-:-:S04]  /*4070*/  UIADD3 UR4, UR4, 0x60, URZ ;  /* 0x0000006004047890 */ /* 0x000fc8000fffe03f */
[----:B------:R-:W-:-:S09]  /*4080*/  UPRMT UR4, UR51, 0x654, UR4 ;  /* 0x0000065433047896 */ /* 0x000fd20008000004 */
[----:B------:R-:W-:Y:S03]  /*4090*/  SYNCS.ARRIVE.TRANS64.RED.A1T0 RZ, [UR4], RZ ;  /* 0x000000ffffff79a7 */ /* 0x000fe60008100404 */
.L_x_70:
[----:B------:R-:W-:Y:S05]  /*40a0*/  BSYNC B0 ;  /* 0x0000000000007941 */ /* 0x000fea0003800000 */
.L_x_69:
[----:B------:R-:W-:Y:S01]  /*40b0*/  UIADD3 UR42, UR42, 0x1, URZ ;  /* 0x000000012a2a7890 */ /* 0x000fe2000fffe03f */
[----:B------:R-:W-:Y:S01]  /*40c0*/  BSSY B0, `(.L_x_72) ;  /* 0x000001c000007945 */ /* 0x000fe20003800000 */
[----:B-1----:R-:W-:Y:S02]  /*40d0*/  IMAD.MOV.U32 R12, RZ, RZ, R91 ;  /* 0x000000ffff0c7224 */ /* 0x002fe400078e005b */
[----:B------:R-:W-:-:S04]  /*40e0*/  UISETP.NE.AND UP0, UPT, UR42, 0x4, UPT ;  /* 0x000000042a00788c */ /* 0x000fc8000bf05270 */
[----:B------:R-:W-:Y:S01]  /*40f0*/  USEL UR42, UR42, URZ, UP0 ;  /* 0x0000003f2a2a7287 */ /* 0x000fe20008000000 */
[----:B------:R-:W-:Y:S11]  /*4100*/  @P0 BRA `(.L_x_73) ;  /* 0x00000000005c0947 */ /* 0x000ff60003800000 */
[----:B------:R-:W-:-:S13]  /*4110*/  ISETP.NE.AND P4, PT, R103, 0x3, PT ;  /* 0x000000036700780c */ /* 0x000fda0003f85270 */
[----:B------:R-:W-:Y:S05]  /*4120*/  @!P4 BRA `(.L_x_74) ;  /* 0x000000000004c947 */ /* 0x000fea0003800000 */
[----:B------:R-:W-:Y:S01]  /*4130*/  BPT.TRAP 0x1 ;  /* 0x000000040000795c */ /* 0x000fe20000300000 */
.L_x_74:
[C---:B------:R-:W-:Y:S01]  /*4140*/  LEA R14, R3.reuse, UR52, 0x3 ;  /* 0x00000034030e7c11 */ /* 0x040fe2000f8e18ff */
[----:B------:R-:W-:Y:S01]  /*4150*/  @!P3 IMAD R23, R3, 0x2000, R64 ;  /* 0x000020000317b824 */ /* 0x000fe200078e0240 */
[----:B------:R-:W-:Y:S01]  /*4160*/  SHF.L.U32 R15, R91, 0x1f, RZ ;  /* 0x0000001f5b0f7819 */ /* 0x000fe200000006ff */
[----:B------:R-:W-:Y:S01]  /*4170*/  BSSY B1, `(.L_x_75) ;  /* 0x0000008000017945 */ /* 0x000fe20003800000 */
[----:B------:R-:W-:Y:S01]  /*4180*/  PLOP3.LUT P5, PT, PT, PT, PT, 0x8, 0x0 ;  /* 0x000000000000781c */ /* 0x000fe20003fae170 */
[----:B------:R-:W-:Y:S01]  /*4190*/  @!P3 VIADD R12, R23, 0x20 ;  /* 0x00000020170cb836 */ /* 0x000fe20000000000 */
[----:B------:R-:W1:Y:S01]  /*41a0*/  SYNCS.PHASECHK.TRANS64.TRYWAIT P4, [R14+URZ+0x40], R15 ;  /* 0x0000400f0e0075a7 */ /* 0x000e62000808017f */
[----:B------:R-:W-:-:S13]  /*41b0*/  @!P3 PLOP3.LUT P5, PT, P2, PT, PT, 0x80, 0x0 ;  /* 0x000000000000b81c */ /* 0x000fda00017af070 */
[----:B------:R-:W-:-:S04]  /*41c0*/  @P5 VIADD R12, R23, 0xffffffe0 ;  /* 0xffffffe0170c5836 */ /* 0x000fc80000000000 */
[----:B------:R-:W-:Y:S01]  /*41d0*/  @!P3 IMAD.MOV.U32 R13, RZ, RZ, R12 ;  /* 0x000000ffff0db224 */ /* 0x000fe200078e000c */
[----:B-1----:R-:W-:Y:S06]  /*41e0*/  @!P4 BRA `(.L_x_76) ;  /* 0x000000400014c947 */ /* 0x002fec0003800000 */
.L_x_170:
[----:B------:R-:W-:Y:S05]  /*41f0*/  BSYNC B1 ;  /* 0x0000000000017941 */ /* 0x000fea0003800000 */
.L_x_75:
[----:B------:R-:W-:Y:S05]  /*4200*/  @!P3 WARPSYNC.ALL ;  /* 0x000000000000b948 */ /* 0x000fea0003800000 */
[----:B------:R3:W4:Y:S01]  /*4210*/  @!P3 LDSM.16.M88.4 R4, [R23] ;  /* 0x000000001704b83b */ /* 0x0007220000000200 */
[----:B------:R-:W-:-:S03]  /*4220*/  VIADD R3, R3, 0x1 ;  /* 0x0000000103037836 */ /* 0x000fc60000000000 */
[----:B------:R3:W1:Y:S02]  /*4230*/  @!P3 LDSM.16.M88.4 R8, [R13] ;  /* 0x000000000d08b83b */ /* 0x0006640000000200 */
[----:B------:R-:W-:-:S04]  /*4240*/  ISETP.NE.AND P4, PT, R3, 0x4, PT ;  /* 0x000000040300780c */ /* 0x000fc80003f85270 */
[----:B------:R-:W-:Y:S02]  /*4250*/  SEL R12, RZ, 0x1, P4 ;  /* 0x00000001ff0c7807 */ /* 0x000fe40002000000 */
[----:B------:R-:W-:Y:S02]  /*4260*/  SEL R3, R3, RZ, P4 ;  /* 0x000000ff03037207 */ /* 0x000fe40002000000 */
[----:B---3--:R-:W-:-:S07]  /*4270*/  LOP3.LUT R12, R91, R12, RZ, 0x3c, !PT ;  /* 0x0000000c5b0c7212 */ /* 0x008fce00078e3cff */
.L_x_73:
[----:B------:R-:W-:Y:S05]  /*4280*/  BSYNC B0 ;  /* 0x0000000000007941 */ /* 0x000fea0003800000 */
.L_x_72:
[--C-:B----4-:R-:W-:Y:S02]  /*4290*/  HADD2.F32 R24, -RZ, R5.reuse.H0_H0 ;  /* 0x20000005ff187230 */ /* 0x110fe40000004100 */
[C---:B-1----:R-:W-:Y:S01]  /*42a0*/  FFMA R15, R93.reuse, R74, R100 ;  /* 0x0000004a5d0f7223 */ /* 0x042fe20000000064 */
[----:B------:R-:W-:Y:S02]  /*42b0*/  HADD2.F32 R26, -RZ, R5.H1_H1 ;  /* 0x30000005ff1a7230 */ /* 0x000fe40000004100 */
[C---:B------:R-:W-:Y:S01]  /*42c0*/  FFMA R23, R93.reuse, R76, R104 ;  /* 0x0000004c5d177223 */ /* 0x040fe20000000068 */
[--C-:B------:R-:W-:Y:S02]  /*42d0*/  HADD2.F32 R28, -RZ, R6.reuse.H0_H0 ;  /* 0x20000006ff1c7230 */ /* 0x100fe40000004100 */
[C---:B------:R-:W-:Y:S01]  /*42e0*/  FFMA R75, R93.reuse, R75, R100 ;  /* 0x0000004b5d4b7223 */ /* 0x040fe20000000064 */
[----:B------:R-:W-:Y:S02]  /*42f0*/  HADD2.F32 R30, -RZ, R6.H1_H1 ;  /* 0x30000006ff1e7230 */ /* 0x000fe40000004100 */
[----:B------:R-:W-:Y:S01]  /*4300*/  FFMA R77, R93, R77, R104 ;  /* 0x0000004d5d4d7223 */ /* 0x000fe20000000068 */
[-C--:B------:R-:W-:Y:S01]  /*4310*/  FFMA R15, R24, R98.reuse, R15 ;  /* 0x00000062180f7223 */ /* 0x080fe2000000000f */
[-C--:B------:R-:W-:Y:S01]  /*4320*/  FFMA R24, R26, R98.reuse, R75 ;  /* 0x000000621a187223 */ /* 0x080fe2000000004b */
[-C--:B------:R-:W-:Y:S01]  /*4330*/  FFMA R23, R28, R98.reuse, R23 ;  /* 0x000000621c177223 */ /* 0x080fe20000000017 */
[----:B------:R-:W-:Y:S01]  /*4340*/  FFMA R26, R30, R98, R77 ;  /* 0x000000621e1a7223 */ /* 0x000fe2000000004d */
[----:B------:R-:W-:-:S02]  /*4350*/  HADD2.F32 R28, -RZ, R7.H0_H0 ;  /* 0x20000007ff1c7230 */ /* 0x000fc40000004100 */
[C-C-:B------:R-:W-:Y:S01]  /*4360*/  FFMA R25, R93.reuse, R78, R100.reuse ;  /* 0x0000004e5d197223 */ /* 0x140fe20000000064 */
[----:B------:R-:W-:Y:S02]  /*4370*/  HADD2.F32 R30, -RZ, R7.H1_H1 ;  /* 0x30000007ff1e7230 */ /* 0x000fe40000004100 */
[C---:B------:R-:W-:Y:S01]  /*4380*/  FFMA R79, R93.reuse, R79, R100 ;  /* 0x0000004f5d4f7223 */ /* 0x040fe20000000064 */
[----:B------:R-:W-:Y:S02]  /*4390*/  HADD2.F32 R34, -RZ, R8.H1_H1 ;  /* 0x30000008ff227230 */ /* 0x000fe40000004100 */
[C-C-:B------:R-:W-:Y:S01]  /*43a0*/  FFMA R81, R93.reuse, R81, R104.reuse ;  /* 0x000000515d517223 */ /* 0x140fe20000000068 */
[----:B------:R-:W-:Y:S02]  /*43b0*/  HADD2.F32 R14, -RZ, R4.H0_H0 ;  /* 0x20000004ff0e7230 */ /* 0x000fe40000004100 */
[----:B------:R-:W-:Y:S01]  /*43c0*/  FFMA R13, R93, R72, R104 ;  /* 0x000000485d0d7223 */ /* 0x000fe20000000068 */
[----:B------:R-:W-:-:S02]  /*43d0*/  HADD2.F32 R36, -RZ, R9.H0_H0 ;  /* 0x20000009ff247230 */ /* 0x000fc40000004100 */
[C---:B------:R-:W-:Y:S01]  /*43e0*/  FFMA R29, R93.reuse, R82, R100 ;  /* 0x000000525d1d7223 */ /* 0x040fe20000000064 */
[----:B------:R-:W-:Y:S02]  /*43f0*/  HADD2.F32 R32, -RZ, R8.H0_H0 ;  /* 0x20000008ff207230 */ /* 0x000fe40000004100 */
[C-C-:B------:R-:W-:Y:S01]  /*4400*/  FFMA R27, R93.reuse, R80, R104.reuse ;  /* 0x000000505d1b7223 */ /* 0x140fe20000000068 */
[-C--:B------:R-:W-:Y:S01]  /*4410*/  FFMA R25, R28, R98.reuse, R25 ;  /* 0x000000621c197223 */ /* 0x080fe20000000019 */
[-C--:B------:R-:W-:Y:S01]  /*4420*/  FFMA R28, R30, R98.reuse, R79 ;  /* 0x000000621e1c7223 */ /* 0x080fe2000000004f */
[-C--:B------:R-:W-:Y:S01]  /*4430*/  FFMA R30, R34, R98.reuse, R81 ;  /* 0x00000062221e7223 */ /* 0x080fe20000000051 */
[-C--:B------:R-:W-:Y:S01]  /*4440*/  FFMA R13, R14, R98.reuse, R13 ;  /* 0x000000620e0d7223 */ /* 0x080fe2000000000d */
[----:B------:R-:W-:Y:S01]  /*4450*/  FFMA R29, R36, R98, R29 ;  /* 0x00000062241d7223 */ /* 0x000fe2000000001d */
[----:B------:R-:W-:Y:S02]  /*4460*/  HADD2.F32 R34, -RZ, R10.H0_H0 ;  /* 0x2000000aff227230 */ /* 0x000fe40000004100 */
[----:B------:R-:W-:Y:S01]  /*4470*/  FFMA R31, R93, R84, R104 ;  /* 0x000000545d1f7223 */ /* 0x000fe20000000068 */
[----:B------:R-:W-:-:S02]  /*4480*/  HADD2.F32 R14, -RZ, R4.H1_H1 ;  /* 0x30000004ff0e7230 */ /* 0x000fc40000004100 */
[----:B------:R-:W-:Y:S01]  /*4490*/  FFMA R27, R32, R98, R27 ;  /* 0x00000062201b7223 */ /* 0x000fe2000000001b */
[----:B------:R-:W-:Y:S02]  /*44a0*/  HADD2.F32 R36, -RZ, R10.H1_H1 ;  /* 0x3000000aff247230 */ /* 0x000fe40000004100 */
[C-C-:B------:R-:W-:Y:S01]  /*44b0*/  FFMA R73, R93.reuse, R73, R104.reuse ;  /* 0x000000495d497223 */ /* 0x140fe20000000068 */
[C---:B------:R-:W-:Y:S01]  /*44c0*/  FFMA R85, R93.reuse, R85, R104 ;  /* 0x000000555d557223 */ /* 0x040fe20000000068 */
[----:B------:R-:W-:Y:S02]  /*44d0*/  HADD2.F32 R32, -RZ, R9.H1_H1 ;  /* 0x30000009ff207230 */ /* 0x000fe40000004100 */
[C-C-:B------:R-:W-:Y:S01]  /*44e0*/  FFMA R83, R93.reuse, R83, R100.reuse ;  /* 0x000000535d537223 */ /* 0x140fe20000000064 */
[--C-:B------:R-:W-:Y:S02]  /*44f0*/  HADD2.F32 R38, -RZ, R11.reuse.H0_H0 ;  /* 0x2000000bff267230 */ /* 0x100fe40000004100 */
[----:B------:R-:W-:Y:S01]  /*4500*/  FFMA R33, R93, R86, R100 ;  /* 0x000000565d217223 */ /* 0x000fe20000000064 */
[----:B------:R-:W-:-:S02]  /*4510*/  HADD2.F32 R58, -RZ, R11.H1_H1 ;  /* 0x3000000bff3a7230 */ /* 0x000fc40000004100 */
[----:B------:R-:W-:Y:S01]  /*4520*/  FFMA R87, R93, R87, R100 ;  /* 0x000000575d577223 */ /* 0x000fe20000000064 */
[-C--:B------:R-:W-:Y:S01]  /*4530*/  FFMA R31, R34, R98.reuse, R31 ;  /* 0x00000062221f7223 */ /* 0x080fe2000000001f */
[-C--:B------:R-:W-:Y:S01]  /*4540*/  FFMA R14, R14, R98.reuse, R73 ;  /* 0x000000620e0e7223 */ /* 0x080fe20000000049 */
[-C--:B------:R-:W-:Y:S01]  /*4550*/  FFMA R34, R36, R98.reuse, R85 ;  /* 0x0000006224227223 */ /* 0x080fe20000000055 */
[-C--:B------:R-:W-:Y:S01]  /*4560*/  FFMA R32, R32, R98.reuse, R83 ;  /* 0x0000006220207223 */ /* 0x080fe20000000053 */
[-C--:B------:R-:W-:Y:S01]  /*4570*/  FFMA R33, R38, R98.reuse, R33 ;  /* 0x0000006226217223 */ /* 0x080fe20000000021 */
[----:B------:R-:W-:Y:S01]  /*4580*/  FFMA R36, R58, R98, R87 ;  /* 0x000000623a247223 */ /* 0x000fe20000000057 */
[----:B------:R-:W-:Y:S01]  /*4590*/  F2FP.RELU.F16.F32.PACK_AB R63, R28, R25 ;  /* 0x000000191c3f723e */ /* 0x000fe200000008ff */
[----:B------:R-:W-:Y:S05]  /*45a0*/  WARPSYNC.ALL ;  /* 0x0000000000007948 */ /* 0x000fea0003800000 */
[----:B------:R-:W-:Y:S01]  /*45b0*/  F2FP.RELU.F16.F32.PACK_AB R28, R30, R27 ;  /* 0x0000001b1e1c723e */ /* 0x000fe200000008ff */
[----:B------:R-:W-:Y:S01]  /*45c0*/  BSSY B0, `(.L_x_77) ;  /* 0x000001b000007945 */ /* 0x000fe20003800000 */
[----:B------:R-:W-:-:S02]  /*45d0*/  F2FP.RELU.F16.F32.PACK_AB R60, R14, R13 ;  /* 0x0000000d0e3c723e */ /* 0x000fc400000008ff */
[----:B------:R-:W-:Y:S02]  /*45e0*/  F2FP.RELU.F16.F32.PACK_AB R61, R24, R15 ;  /* 0x0000000f183d723e */ /* 0x000fe400000008ff */
[----:B------:R-:W-:Y:S02]  /*45f0*/  F2FP.RELU.F16.F32.PACK_AB R62, R26, R23 ;  /* 0x000000171a3e723e */ /* 0x000fe400000008ff */
[----:B------:R-:W-:Y:S02]  /*4600*/  F2FP.RELU.F16.F32.PACK_AB R30, R34, R31 ;  /* 0x0000001f221e723e */ /* 0x000fe400000008ff */
[----:B------:R-:W-:Y:S01]  /*4610*/  F2FP.RELU.F16.F32.PACK_AB R29, R32, R29 ;  /* 0x0000001d201d723e */ /* 0x000fe200000008ff */
[----:B------:R1:W-:Y:S01]  /*4620*/  STSM.16.M88.4 [R21+0x4200], R60 ;  /* 0x0042003c15007844 */ /* 0x0003e20000000200 */
        /* <DEDUP_REMOVED lines=20> */
.L_x_78:
[----:B------:R-:W-:Y:S05]  /*4770*/  BSYNC B0 ;  /* 0x0000000000007941 */ /* 0x000fea0003800000 */
.L_x_77:
[----:B------:R-:W-:Y:S06]  /*4780*/  BAR.SYNC.DEFER_BLOCKING 0x1, 0x100 ;  /* 0x0044000000007b1d */ /* 0x000fec0000010000 */
[----:B------:R-:W-:Y:S04]  /*4790*/  BSSY B0, `(.L_x_79) ;  /* 0x0000009000007945 */ /* 0x000fe80003800000 */
[----:B------:R-:W-:Y:S05]  /*47a0*/  @P0 BRA `(.L_x_80) ;  /* 0x00000000001c0947 */ /* 0x000fea0003800000 */
[----:B------:R-:W-:-:S13]  /*47b0*/  ISETP.NE.AND P4, PT, R103, 0x3, PT ;  /* 0x000000036700780c */ /* 0x000fda0003f85270 */
[----:B------:R-:W-:Y:S05]  /*47c0*/  @!P4 BRA `(.L_x_81) ;  /* 0x000000000004c947 */ /* 0x000fea0003800000 */
[----:B------:R-:W-:Y:S01]  /*47d0*/  BPT.TRAP 0x1 ;  /* 0x000000040000795c */ /* 0x000fe20000300000 */
.L_x_81:
[----:B------:R-:W-:-:S04]  /*47e0*/  ULEA UR4, UR42, UR52, 0x3 ;  /* 0x000000342a047291 */ /* 0x000fc8000f8e183f */
[----:B------:R-:W-:-:S04]  /*47f0*/  UIADD3 UR4, UR4, 0x60, URZ ;  /* 0x0000006004047890 */ /* 0x000fc8000fffe03f */
[----:B------:R-:W-:-:S09]  /*4800*/  UPRMT UR4, UR51, 0x654, UR4 ;  /* 0x0000065433047896 */ /* 0x000fd20008000004 */
[----:B------:R-:W-:Y:S03]  /*4810*/  SYNCS.ARRIVE.TRANS64.RED.A1T0 RZ, [UR4], RZ ;  /* 0x000000ffffff79a7 */ /* 0x000fe60008100404 */
.L_x_80:
[----:B------:R-:W-:Y:S05]  /*4820*/  BSYNC B0 ;  /* 0x0000000000007941 */ /* 0x000fea0003800000 */
.L_x_79:
[----:B------:R-:W-:Y:S01]  /*4830*/  UIADD3 UR4, UR42, 0x1, URZ ;  /* 0x000000012a047890 */ /* 0x000fe2000fffe03f */
[----:B------:R-:W-:Y:S03]  /*4840*/  BSSY B0, `(.L_x_82) ;  /* 0x0000015000007945 */ /* 0x000fe60003800000 */
[----:B------:R-:W-:-:S04]  /*4850*/  UISETP.NE.AND UP0, UPT, UR4, 0x4, UPT ;  /* 0x000000040400788c */ /* 0x000fc8000bf05270 */
[----:B------:R-:W-:Y:S01]  /*4860*/  USEL UR42, UR4, URZ, UP0 ;  /* 0x0000003f042a7287 */ /* 0x000fe20008000000 */
[----:B------:R-:W-:Y:S11]  /*4870*/  @P0 BRA `(.L_x_83) ;  /* 0x0000000000440947 */ /* 0x000ff60003800000 */
[----:B------:R-:W-:-:S13]  /*4880*/  ISETP.NE.AND P4, PT, R103, 0x3, PT ;  /* 0x000000036700780c */ /* 0x000fda0003f85270 */
[----:B------:R-:W-:Y:S05]  /*4890*/  @!P4 BRA `(.L_x_84) ;  /* 0x000000000004c947 */ /* 0x000fea0003800000 */
[----:B------:R-:W-:Y:S01]  /*48a0*/  BPT.TRAP 0x1 ;  /* 0x000000040000795c */ /* 0x000fe20000300000 */
.L_x_84:
[----:B-1----:R-:W-:Y:S01]  /*48b0*/  SHF.L.U32 R13, R12, 0x1f, RZ ;  /* 0x0000001f0c0d7819 */ /* 0x002fe200000006ff */
[----:B------:R-:W-:Y:S01]  /*48c0*/  BSSY B1, `(.L_x_85) ;  /* 0x0000009000017945 */ /* 0x000fe20003800000 */
[C---:B------:R-:W-:Y:S01]  /*48d0*/  LEA R14, R3.reuse, UR52, 0x3 ;  /* 0x00000034030e7c11 */ /* 0x040fe2000f8e18ff */
[----:B------:R-:W-:Y:S01]  /*48e0*/  @!P3 IMAD R3, R3, 0x2000, R64 ;  /* 0x000020000303b824 */ /* 0x000fe200078e0240 */
[----:B------:R-:W-:Y:S02]  /*48f0*/  PLOP3.LUT P5, PT, PT, PT, PT, 0x8, 0x0 ;  /* 0x000000000000781c */ /* 0x000fe40003fae170 */
[----:B------:R-:W1:Y:S01]  /*4900*/  SYNCS.PHASECHK.TRANS64.TRYWAIT P4, [R14+URZ+0x40], R13 ;  /* 0x0000400d0e0075a7 */ /* 0x000e62000808017f */
[----:B------:R-:W-:Y:S01]  /*4910*/  @!P3 PLOP3.LUT P5, PT, P2, PT, PT, 0x80, 0x0 ;  /* 0x000000000000b81c */ /* 0x000fe200017af070 */
[----:B------:R-:W-:-:S12]  /*4920*/  @!P3 VIADD R12, R3, 0x20 ;  /* 0x00000020030cb836 */ /* 0x000fd80000000000 */
[----:B------:R-:W-:Y:S01]  /*4930*/  @P5 VIADD R12, R3, 0xffffffe0 ;  /* 0xffffffe0030c5836 */ /* 0x000fe20000000000 */
[----:B-1----:R-:W-:Y:S06]  /*4940*/  @!P4 BRA `(.L_x_86) ;  /* 0x000000380050c947 */ /* 0x002fec0003800000 */
.L_x_171:
[----:B------:R-:W-:Y:S05]  /*4950*/  BSYNC B1 ;  /* 0x0000000000017941 */ /* 0x000fea0003800000 */
.L_x_85:
[----:B------:R-:W-:Y:S05]  /*4960*/  @!P3 WARPSYNC.ALL ;  /* 0x000000000000b948 */ /* 0x000fea0003800000 */
[----:B------:R3:W4:Y:S04]  /*4970*/  @!P3 LDSM.16.M88.4 R4, [R3] ;  /* 0x000000000304b83b */ /* 0x0007280000000200 */
[----:B------:R3:W1:Y:S02]  /*4980*/  @!P3 LDSM.16.M88.4 R8, [R12] ;  /* 0x000000000c08b83b */ /* 0x0006640000000200 */
.L_x_83:
[----:B------:R-:W-:Y:S05]  /*4990*/  BSYNC B0 ;  /* 0x0000000000007941 */ /* 0x000fea0003800000 */
.L_x_82:
[C-C-:B---3--:R-:W-:Y:S01]  /*49a0*/  FFMA R3, R93.reuse, R40, R20.reuse ;  /* 0x000000285d037223 */ /* 0x148fe20000000014 */
[C-C-:B------:R-:W-:Y:S01]  /*49b0*/  FFMA R41, R93.reuse, R41, R20.reuse ;  /* 0x000000295d297223 */ /* 0x140fe20000000014 */
[C-C-:B------:R-:W-:Y:S01]  /*49c0*/  FFMA R15, R93.reuse, R44, R20.reuse ;  /* 0x0000002c5d0f7223 */ /* 0x140fe20000000014 */
[C-C-:B------:R-:W-:Y:S01]  /*49d0*/  FFMA R45, R93.reuse, R45, R20.reuse ;  /* 0x0000002d5d2d7223 */ /* 0x140fe20000000014 */
[C-C-:B------:R-:W-:Y:S01]  /*49e0*/  FFMA R25, R93.reuse, R48, R20.reuse ;  /* 0x000000305d197223 */ /* 0x140fe20000000014 */
[C-C-:B------:R-:W-:Y:S01]  /*49f0*/  FFMA R49, R93.reuse, R49, R20.reuse ;  /* 0x000000315d317223 */ /* 0x140fe20000000014 */
[C-C-:B-1----:R-:W-:Y:S01]  /*4a00*/  FFMA R29, R93.reuse, R52, R20.reuse ;  /* 0x000000345d1d7223 */ /* 0x142fe20000000014 */
[C---:B------:R-:W-:Y:S01]  /*4a10*/  FFMA R53, R93.reuse, R53, R20 ;  /* 0x000000355d357223 */ /* 0x040fe20000000014 */
[----:B----4-:R-:W-:Y:S02]  /*4a20*/  HADD2.F32 R12, -RZ, R4.H0_H0 ;  /* 0x20000004ff0c7230 */ /* 0x010fe40000004100 */
[----:B------:R-:W-:Y:S01]  /*4a30*/  FFMA R13, R93, R42, R102 ;  /* 0x0000002a5d0d7223 */ /* 0x000fe20000000066 */
[----:B------:R-:W-:-:S02]  /*4a40*/  HADD2.F32 R24, -RZ, R6.H0_H0 ;  /* 0x20000006ff187230 */ /* 0x000fc40000004100 */
[C-C-:B------:R-:W-:Y:S01]  /*4a50*/  FFMA R43, R93.reuse, R43, R102.reuse ;  /* 0x0000002b5d2b7223 */ /* 0x140fe20000000066 */
[----:B------:R-:W-:Y:S02]  /*4a60*/  HADD2.F32 R4, -RZ, R4.H1_H1 ;  /* 0x30000004ff047230 */ /* 0x000fe40000004100 */
[C-C-:B------:R-:W-:Y:S01]  /*4a70*/  FFMA R23, R93.reuse, R46, R102.reuse ;  /* 0x0000002e5d177223 */ /* 0x140fe20000000066 */
[--C-:B------:R-:W-:Y:S02]  /*4a80*/  HADD2.F32 R14, -RZ, R5.reuse.H0_H0 ;  /* 0x20000005ff0e7230 */ /* 0x100fe40000004100 */
[C-C-:B------:R-:W-:Y:S01]  /*4a90*/  FFMA R47, R93.reuse, R47, R102.reuse ;  /* 0x0000002f5d2f7223 */ /* 0x140fe20000000066 */
[----:B------:R-:W-:Y:S02]  /*4aa0*/  HADD2.F32 R20, -RZ, R5.H1_H1 ;  /* 0x30000005ff147230 */ /* 0x000fe40000004100 */
[----:B------:R-:W-:Y:S01]  /*4ab0*/  FFMA R27, R93, R50, R102 ;  /* 0x000000325d1b7223 */ /* 0x000fe20000000066 */
[----:B------:R-:W-:-:S02]  /*4ac0*/  HADD2.F32 R6, -RZ, R6.H1_H1 ;  /* 0x30000006ff067230 */ /* 0x000fc40000004100 */
[C-C-:B------:R-:W-:Y:S01]  /*4ad0*/  FFMA R51, R93.reuse, R51, R102.reuse ;  /* 0x000000335d337223 */ /* 0x140fe20000000066 */
[--C-:B------:R-:W-:Y:S02]  /*4ae0*/  HADD2.F32 R26, -RZ, R7.reuse.H0_H0 ;  /* 0x20000007ff1a7230 */ /* 0x100fe40000004100 */
[C-C-:B------:R-:W-:Y:S01]  /*4af0*/  FFMA R31, R93.reuse, R54, R102.reuse ;  /* 0x000000365d1f7223 */ /* 0x140fe20000000066 */
[----:B------:R-:W-:Y:S02]  /*4b00*/  HADD2.F32 R28, -RZ, R7.H1_H1 ;  /* 0x30000007ff1c7230 */ /* 0x000fe40000004100 */
[----:B------:R-:W-:Y:S01]  /*4b10*/  FFMA R55, R93, R55, R102 ;  /* 0x000000375d377223 */ /* 0x000fe20000000066 */
[----:B------:R-:W-:Y:S02]  /*4b20*/  HADD2.F32 R30, -RZ, R8.H0_H0 ;  /* 0x20000008ff1e7230 */ /* 0x000fe40000004100 */
[----:B------:R-:W-:Y:S01]  /*4b30*/  FFMA R3, R12, R98, R3 ;  /* 0x000000620c037223 */ /* 0x000fe20000000003 */
[----:B------:R-:W-:-:S02]  /*4b40*/  HADD2.F32 R36, -RZ, R10.H0_H0 ;  /* 0x2000000aff247230 */ /* 0x000fc40000004100 */
[-C--:B------:R-:W-:Y:S01]  /*4b50*/  FFMA R4, R4, R98.reuse, R41 ;  /* 0x0000006204047223 */ /* 0x080fe20000000029 */
[----:B------:R-:W-:Y:S02]  /*4b60*/  HADD2.F32 R8, -RZ, R8.H1_H1 ;  /* 0x30000008ff087230 */ /* 0x000fe40000004100 */
[-C--:B------:R-:W-:Y:S01]  /*4b70*/  FFMA R13, R14, R98.reuse, R13 ;  /* 0x000000620e0d7223 */ /* 0x080fe2000000000d */
[--C-:B------:R-:W-:Y:S02]  /*4b80*/  HADD2.F32 R32, -RZ, R9.reuse.H0_H0 ;  /* 0x20000009ff207230 */ /* 0x100fe40000004100 */
[-C--:B------:R-:W-:Y:S01]  /*4b90*/  FFMA R20, R20, R98.reuse, R43 ;  /* 0x0000006214147223 */ /* 0x080fe2000000002b */
[----:B------:R-:W-:Y:S02]  /*4ba0*/  HADD2.F32 R34, -RZ, R9.H1_H1 ;  /* 0x30000009ff227230 */ /* 0x000fe40000004100 */
[----:B------:R-:W-:Y:S01]  /*4bb0*/  FFMA R15, R24, R98, R15 ;  /* 0x00000062180f7223 */ /* 0x000fe2000000000f */
[----:B------:R-:W-:-:S02]  /*4bc0*/  HADD2.F32 R10, -RZ, R10.H1_H1 ;  /* 0x3000000aff0a7230 */ /* 0x000fc40000004100 */
[-C--:B------:R-:W-:Y:S01]  /*4bd0*/  FFMA R6, R6, R98.reuse, R45 ;  /* 0x0000006206067223 */ /* 0x080fe2000000002d */
[--C-:B------:R-:W-:Y:S02]  /*4be0*/  HADD2.F32 R38, -RZ, R11.reuse.H0_H0 ;  /* 0x2000000bff267230 */ /* 0x100fe40000004100 */
[-C--:B------:R-:W-:Y:S01]  /*4bf0*/  FFMA R23, R26, R98.reuse, R23 ;  /* 0x000000621a177223 */ /* 0x080fe20000000017 */
[----:B------:R-:W-:Y:S02]  /*4c00*/  HADD2.F32 R40, -RZ, R11.H1_H1 ;  /* 0x3000000bff287230 */ /* 0x000fe40000004100 */
[-C--:B------:R-:W-:Y:S01]  /*4c10*/  FFMA R28, R28, R98.reuse, R47 ;  /* 0x000000621c1c7223 */ /* 0x080fe2000000002f */
[-C--:B------:R-:W-:Y:S01]  /*4c20*/  FFMA R25, R30, R98.reuse, R25 ;  /* 0x000000621e197223 */ /* 0x080fe20000000019 */
[-C--:B------:R-:W-:Y:S01]  /*4c30*/  FFMA R8, R8, R98.reuse, R49 ;  /* 0x0000006208087223 */ /* 0x080fe20000000031 */
        /* <DEDUP_REMOVED lines=30> */
[----:B------:R-:W-:Y:S02]  /*4e20*/  UIADD3 UR4, UR52, 0x6200, URZ ;  /* 0x0000620034047890 */ /* 0x000fe4000fffe03f */
[----:B------:R-:W-:Y:S01]  /*4e30*/  UIADD3.X UR9, URZ, UR55, URZ, UP0, !UPT ;  /* 0x000000373f097290 */ /* 0x000fe200087fe43f */
[----:B------:R-:W-:-:S08]  /*4e40*/  UMOV UR7, UR47 ;  /* 0x0000002f00077c82 */ /* 0x000fd00008000000 */
[----:B------:R3:W-:Y:S01]  /*4e50*/  UTMASTG.3D [UR4], [UR8] ;  /* 0x00000004080073b5 */ /* 0x0007e20008010000 */
[----:B------:R0:W-:Y:S01]  /*4e60*/  UTMACMDFLUSH ;  /* 0x00000000000079b7 */ /* 0x0001e20000000000 */
[----:B---3--:R-:W-:-:S04]  /*4e70*/  DEPBAR.LE SB0, 0x1 ;  /* 0x000080400000791a */ /* 0x008fc80000000000 */
.L_x_88:
[----:B------:R-:W-:Y:S05]  /*4e80*/  BSYNC B0 ;  /* 0x0000000000007941 */ /* 0x000fea0003800000 */
.L_x_87:
[----:B------:R-:W-:Y:S06]  /*4e90*/  BAR.SYNC.DEFER_BLOCKING 0x1, 0x100 ;  /* 0x0044000000007b1d */ /* 0x000fec0000010000 */
[----:B------:R-:W-:Y:S04]  /*4ea0*/  BSSY B0, `(.L_x_89) ;  /* 0x0000009000007945 */ /* 0x000fe80003800000 */
[----:B------:R-:W-:Y:S05]  /*4eb0*/  @P0 BRA `(.L_x_90) ;  /* 0x00000000001c0947 */ /* 0x000fea0003800000 */
[----:B------:R-:W-:-:S13]  /*4ec0*/  ISETP.NE.AND P0, PT, R103, 0x3, PT ;  /* 0x000000036700780c */ /* 0x000fda0003f05270 */
[----:B------:R-:W-:Y:S05]  /*4ed0*/  @!P0 BRA `(.L_x_91) ;  /* 0x0000000000048947 */ /* 0x000fea0003800000 */
[----:B------:R-:W-:Y:S01]  /*4ee0*/  BPT.TRAP 0x1 ;  /* 0x000000040000795c */ /* 0x000fe20000300000 */
.L_x_91:
[----:B------:R-:W-:-:S04]  /*4ef0*/  ULEA UR4, UR42, UR52, 0x3 ;  /* 0x000000342a047291 */ /* 0x000fc8000f8e183f */
[----:B------:R-:W-:-:S04]  /*4f00*/  UIADD3 UR4, UR4, 0x60, URZ ;  /* 0x0000006004047890 */ /* 0x000fc8000fffe03f */
[----:B------:R-:W-:-:S09]  /*4f10*/  UPRMT UR4, UR51, 0x654, UR4 ;  /* 0x0000065433047896 */ /* 0x000fd20008000004 */
[----:B------:R-:W-:Y:S03]  /*4f20*/  SYNCS.ARRIVE.TRANS64.RED.A1T0 RZ, [UR4], RZ ;  /* 0x000000ffffff79a7 */ /* 0x000fe60008100404 */
.L_x_90:
[----:B------:R-:W-:Y:S05]  /*4f30*/  BSYNC B0 ;  /* 0x0000000000007941 */ /* 0x000fea0003800000 */
.L_x_89:
[----:B------:R-:W-:Y:S01]  /*4f40*/  IADD3 R16, P0, R16, UR38, RZ ;  /* 0x0000002610107c10 */ /* 0x000fe2000ff1e0ff */
[----:B------:R-:W-:Y:S01]  /*4f50*/  ULDC.64 UR4, c[0x0][0x8f8] ;  /* 0x00023e0000047ab9 */ /* 0x000fe20000000a00 */
[----:B------:R-:W-:Y:S01]  /*4f60*/  UIADD3 UR42, UR42, 0x1, URZ ;  /* 0x000000012a2a7890 */ /* 0x000fe2000fffe03f */
[----:B------:R-:W-:Y:S01]  /*4f70*/  PRMT R3, RZ, 0x7610, R3 ;  /* 0x00007610ff037816 */ /* 0x000fe20000000003 */
[----:B------:R-:W-:Y:S01]  /*4f80*/  UMOV UR47, 0xffffffff ;  /* 0xffffffff002f7882 */ /* 0x000fe20000000000 */
[----:B------:R-:W-:Y:S01]  /*4f90*/  IADD3.X R17, R17, UR37, RZ, P0, !PT ;  /* 0x0000002511117c10 */ /* 0x000fe200087fe4ff */
[----:B------:R-:W-:Y:S01]  /*4fa0*/  UISETP.NE.AND UP0, UPT, UR42, 0x4, UPT ;  /* 0x000000042a00788c */ /* 0x000fe2000bf05270 */
[----:B------:R-:W-:Y:S01]  /*4fb0*/  ISETP.GE.U32.AND P0, PT, R16, UR4, PT ;  /* 0x0000000410007c0c */ /* 0x000fe2000bf06070 */
[----:B------:R-:W-:Y:S02]  /*4fc0*/  IMAD.MOV.U32 R99, RZ, RZ, -0x1 ;  /* 0xffffffffff637424 */ /* 0x000fe400078e00ff */
[----:B------:R-:W-:Y:S01]  /*4fd0*/  USEL UR42, UR42, URZ, UP0 ;  /* 0x0000003f2a2a7287 */ /* 0x000fe20008000000 */
[----:B------:R-:W-:Y:S01]  /*4fe0*/  ISETP.GE.U32.AND.EX P0, PT, R17, UR5, PT, P0 ;  /* 0x0000000511007c0c */ /* 0x000fe2000bf06100 */
[----:B------:R-:W-:-:S12]  /*4ff0*/  IMAD.MOV.U32 R97, RZ, RZ, -0x1 ;  /* 0xffffffffff617424 */ /* 0x000fd800078e00ff */
[----:B------:R-:W-:Y:S05]  /*5000*/  @P0 BRA `(.L_x_92) ;  /* 0x0000000400640947 */ /* 0x000fea0003800000 */
[----:B------:R-:W3:Y:S01]  /*5010*/  S2R R23, SR_CTAID.X ;  /* 0x0000000000177919 */ /* 0x000ee20000002500 */
[----:B-1----:R-:W1:Y:S01]  /*5020*/  LDC.64 R10, c[0x0][0x8d0] ;  /* 0x00023400ff0a7b82 */ /* 0x002e620000000a00 */
[----:B------:R-:W-:Y:S01]  /*5030*/  ULDC UR4, c[0x0][0x150] ;  /* 0x0000540000047ab9 */ /* 0x000fe20000000800 */
[----:B------:R-:W-:Y:S01]  /*5040*/  IMAD.MOV.U32 R8, RZ, RZ, R16 ;  /* 0x000000ffff087224 */ /* 0x000fe200078e0010 */
[----:B------:R-:W4:Y:S01]  /*5050*/  S2R R25, SR_CTAID.Y ;  /* 0x0000000000197919 */ /* 0x000f220000002600 */
[----:B------:R-:W-:-:S04]  /*5060*/  IMAD.MOV.U32 R9, RZ, RZ, R17 ;  /* 0x000000ffff097224 */ /* 0x000fc800078e0011 */
[----:B------:R-:W2:Y:S08]  /*5070*/  LDC R26, c[0x0][0x144] ;  /* 0x00005100ff1a7b82 */ /* 0x000eb00000000800 */
[----:B------:R-:W2:Y:S08]  /*5080*/  LDC R12, c[0x0][0x8d8] ;  /* 0x00023600ff0c7b82 */ /* 0x000eb00000000800 */
[----:B------:R-:W2:Y:S01]  /*5090*/  LDC.64 R20, c[0x0][0x8c8] ;  /* 0x00023200ff147b82 */ /* 0x000ea20000000a00 */
[----:B-1----:R-:W-:-:S04]  /*50a0*/  ISETP.NE.U32.AND P0, PT, R10, RZ, PT ;  /* 0x000000ff0a00720c */ /* 0x002fc80003f05070 */
[----:B------:R-:W-:Y:S02]  /*50b0*/  ISETP.NE.AND.EX P0, PT, R11, RZ, PT, P0 ;  /* 0x000000ff0b00720c */ /* 0x000fe40003f05300 */
[----:B---3--:R-:W-:-:S05]  /*50c0*/  I2FP.F32.U32 R3, R23 ;  /* 0x0000001700037245 */ /* 0x008fca0000201000 */
[----:B------:R-:W-:-:S04]  /*50d0*/  FMUL R3, R3, UR4 ;  /* 0x0000000403037c20 */ /* 0x000fc80008400000 */
[----:B------:R1:W3:Y:S02]  /*50e0*/  F2I.U32.TRUNC.NTZ R24, R3 ;  /* 0x0000000300187305 */ /* 0x0002e4000020f000 */
[----:B----4-:R-:W-:Y:S05]  /*50f0*/  @!P0 BRA `(.L_x_93) ;  /* 0x0000000000288947 */ /* 0x010fea0003800000 */
[----:B-1----:R-:W1:Y:S02]  /*5100*/  LDC R3, c[0x0][0x8dc] ;  /* 0x00023700ff037b82 */ /* 0x002e640000000800 */
[----:B-1----:R-:W-:-:S04]  /*5110*/  IADD3 R3, P0, R16, R3, RZ ;  /* 0x0000000310037210 */ /* 0x002fc80007f1e0ff */
[----:B------:R-:W-:-:S05]  /*5120*/  IADD3.X R13, RZ, R17, RZ, P0, !PT ;  /* 0x00000011ff0d7210 */ /* 0x000fca00007fe4ff */
[----:B------:R-:W-:-:S04]  /*5130*/  IMAD.WIDE.U32 R4, R13, R10, RZ ;  /* 0x0000000a0d047225 */ /* 0x000fc800078e00ff */
[----:B------:R-:W-:-:S04]  /*5140*/  IMAD.WIDE.U32 R6, P0, R3, R11, R4 ;  /* 0x0000000b03067225 */ /* 0x000fc80007800004 */
[----:B------:R-:W-:-:S04]  /*5150*/  IMAD.WIDE.U32 R4, R3, R10, RZ ;  /* 0x0000000a03047225 */ /* 0x000fc800078e00ff */
[----:B------:R-:W-:Y:S01]  /*5160*/  IMAD.X R9, RZ, RZ, RZ, P0 ;  /* 0x000000ffff097224 */ /* 0x000fe200000e06ff */
[----:B------:R-:W-:Y:S01]  /*5170*/  IADD3 RZ, P0, R5, R6, RZ ;  /* 0x0000000605ff7210 */ /* 0x000fe20007f1e0ff */
[----:B------:R-:W-:-:S04]  /*5180*/  IMAD.MOV.U32 R8, RZ, RZ, R7 ;  /* 0x000000ffff087224 */ /* 0x000fc800078e0007 */
[----:B------:R-:W-:-:S08]  /*5190*/  IMAD.WIDE.U32.X R8, R13, R11, R8, P0 ;  /* 0x0000000b0d087225 */ /* 0x000fd000000e0408 */
.L_x_93:
[-CC-:B--2---:R-:W-:Y:S01]  /*51a0*/  SHF.R.U64 R32, R8, R12.reuse, R9.reuse ;  /* 0x0000000c08207219 */ /* 0x184fe20000001209 */
[----:B------:R-:W2:Y:S01]  /*51b0*/  LDC.64 R14, c[0x0][0x8e8] ;  /* 0x00023a00ff0e7b82 */ /* 0x000ea20000000a00 */
[----:B-1----:R-:W-:Y:S01]  /*51c0*/  SHF.R.U32.HI R3, RZ, R12, R9 ;  /* 0x0000000cff037219 */ /* 0x002fe20000011609 */
[----:B---3--:R-:W-:Y:S01]  /*51d0*/  IMAD.MOV R24, RZ, RZ, -R24 ;  /* 0x000000ffff187224 */ /* 0x008fe200078e0a18 */
[----:B------:R-:W-:Y:S01]  /*51e0*/  IADD3 R7, P0, RZ, -R32, RZ ;  /* 0x80000020ff077210 */ /* 0x000fe20007f1e0ff */
[----:B------:R-:W-:Y:S02]  /*51f0*/  ULDC UR4, c[0x0][0x154] ;  /* 0x0000550000047ab9 */ /* 0x000fe40000000800 */
[----:B------:R-:W-:Y:S02]  /*5200*/  IMAD R26, R26, R24, R23 ;  /* 0x000000181a1a7224 */ /* 0x000fe400078e0217 */
[----:B------:R-:W1:Y:S01]  /*5210*/  LDC R8, c[0x0][0x8c0] ;  /* 0x00023000ff087b82 */ /* 0x000e620000000800 */
[----:B------:R-:W-:-:S02]  /*5220*/  IMAD.X R3, RZ, RZ, ~R3, P0 ;  /* 0x000000ffff037224 */ /* 0x000fc400000e0e03 */
[----:B------:R-:W-:-:S04]  /*5230*/  IMAD.WIDE.U32 R4, R7, R20, R16 ;  /* 0x0000001407047225 */ /* 0x000fc800078e0010 */
[----:B------:R-:W-:Y:S01]  /*5240*/  IMAD R6, R3, R20, RZ ;  /* 0x0000001403067224 */ /* 0x000fe200078e02ff */
[----:B------:R-:W3:Y:S03]  /*5250*/  LDC R28, c[0x0][0x8b0] ;  /* 0x00022c00ff1c7b82 */ /* 0x000ee60000000800 */
[----:B------:R-:W-:Y:S02]  /*5260*/  IMAD R3, R7, R21, R6 ;  /* 0x0000001507037224 */ /* 0x000fe400078e0206 */
[----:B------:R-:W-:Y:S02]  /*5270*/  IMAD.MOV.U32 R7, RZ, RZ, 0x1 ;  /* 0x00000001ff077424 */ /* 0x000fe400078e00ff */
[----:B------:R-:W-:Y:S01]  /*5280*/  IMAD.IADD R3, R5, 0x1, R3 ;  /* 0x0000000105037824 */ /* 0x000fe200078e0203 */
[----:B------:R-:W4:Y:S01]  /*5290*/  LDC R30, c[0x0][0x900] ;  /* 0x00024000ff1e7b82 */ /* 0x000f220000000800 */
[----:B------:R-:W-:-:S02]  /*52a0*/  I2FP.F32.U32 R5, R25 ;  /* 0x0000001900057245 */ /* 0x000fc40000201000 */
[----:B--2---:R-:W-:-:S03]  /*52b0*/  ISETP.NE.U32.AND P0, PT, R14, RZ, PT ;  /* 0x000000ff0e00720c */ /* 0x004fc60003f05070 */
[----:B------:R-:W-:Y:S01]  /*52c0*/  FMUL R6, R5, UR4 ;  /* 0x0000000405067c20 */ /* 0x000fe20008400000 */
[----:B------:R-:W-:Y:S01]  /*52d0*/  ISETP.NE.AND.EX P0, PT, R15, RZ, PT, P0 ;  /* 0x000000ff0f00720c */ /* 0x000fe20003f05300 */
[----:B------:R-:W2:Y:S01]  /*52e0*/  LDC R24, c[0x0][0x148] ;  /* 0x00005200ff187b82 */ /* 0x000ea20000000800 */
[-CC-:B-1----:R-:W-:Y:S01]  /*52f0*/  SHF.R.U64 R12, R4, R8.reuse, R3.reuse ;  /* 0x00000008040c7219 */ /* 0x182fe20000001203 */
[----:B------:R1:W1:Y:S01]  /*5300*/  F2I.U32.TRUNC.NTZ R20, R6 ;  /* 0x0000000600147305 */ /* 0x000262000020f000 */
[----:B------:R-:W-:Y:S01]  /*5310*/  SHF.R.U32.HI R3, RZ, R8, R3 ;  /* 0x00000008ff037219 */ /* 0x000fe20000011603 */
[----:B------:R-:W-:-:S04]  /*5320*/  IMAD.MOV.U32 R5, RZ, RZ, -0x1 ;  /* 0xffffffffff057424 */ /* 0x000fc800078e00ff */
[----:B------:R-:W1:Y:S01]  /*5330*/  LDC R21, c[0x0][0x8a8] ;  /* 0x00022a00ff157b82 */ /* 0x000e620000000800 */
[-CC-:B---3--:R-:W-:Y:S02]  /*5340*/  SHF.R.U64 R10, R12, R28.reuse, R3.reuse ;  /* 0x0000001c0c0a7219 */ /* 0x188fe40000001203 */
[----:B------:R-:W-:-:S05]  /*5350*/  SHF.R.U32.HI R3, RZ, R28, R3 ;  /* 0x0000001cff037219 */ /* 0x000fca0000011603 */
[----:B------:R-:W3:Y:S01]  /*5360*/  LDC R27, c[0x0][0x8f0] ;  /* 0x00023c00ff1b7b82 */ /* 0x000ee20000000800 */
[-C--:B----4-:R-:W-:Y:S02]  /*5370*/  SHF.L.U32 R4, R5, R30.reuse, RZ ;  /* 0x0000001e05047219 */ /* 0x090fe400000006ff */
[--C-:B------:R-:W-:Y:S02]  /*5380*/  SHF.R.U64 R13, R10, R30, R3.reuse ;  /* 0x0000001e0a0d7219 */ /* 0x100fe40000001203 */
[----:B------:R-:W-:Y:S02]  /*5390*/  LOP3.LUT R23, RZ, R4, RZ, 0x33, !PT ;  /* 0x00000004ff177212 */ /* 0x000fe400078e33ff */
[-C--:B------:R-:W-:Y:S01]  /*53a0*/  SHF.R.U32.HI R5, RZ, R30.reuse, R3 ;  /* 0x0000001eff057219 */ /* 0x080fe20000011603 */
[----:B------:R-:W4:Y:S01]  /*53b0*/  LDC R29, c[0x0][0x8e0] ;  /* 0x00023800ff1d7b82 */ /* 0x000f220000000800 */
[----:B------:R-:W-:Y:S01]  /*53c0*/  SHF.L.U32 R99, R7, R30, RZ ;  /* 0x0000001e07637219 */ /* 0x000fe200000006ff */
[----:B------:R-:W-:-:S06]  /*53d0*/  IMAD.MOV.U32 R4, RZ, RZ, R13 ;  /* 0x000000ffff047224 */ /* 0x000fcc00078e000d */
[----:B------:R-:W1:Y:S01]  /*53e0*/  LDC R31, c[0x0][0x8b8] ;  /* 0x00022e00ff1f7b82 */ /* 0x000e620000000800 */
[----:B------:R-:W-:Y:S05]  /*53f0*/  @!P0 BRA `(.L_x_94) ;  /* 0x0000000000288947 */ /* 0x000fea0003800000 */
[----:B------:R-:W5:Y:S02]  /*5400*/  LDC R4, c[0x0][0x8f4] ;  /* 0x00023d00ff047b82 */ /* 0x000f640000000800 */
[----:B-----5:R-:W-:-:S05]  /*5410*/  IADD3 R3, P0, R13, R4, RZ ;  /* 0x000000040d037210 */ /* 0x020fca0007f1e0ff */
[----:B------:R-:W-:-:S04]  /*5420*/  IMAD.X R11, RZ, RZ, R5, P0 ;  /* 0x000000ffff0b7224 */ /* 0x000fc800000e0605 */
[----:B------:R-:W-:-:S04]  /*5430*/  IMAD.WIDE.U32 R4, R11, R14, RZ ;  /* 0x0000000e0b047225 */ /* 0x000fc800078e00ff */
[----:B-1----:R-:W-:-:S04]  /*5440*/  IMAD.WIDE.U32 R6, P0, R3, R15, R4 ;  /* 0x0000000f03067225 */ /* 0x002fc80007800004 */
[----:B------:R-:W-:-:S04]  /*5450*/  IMAD.WIDE.U32 R4, R3, R14, RZ ;  /* 0x0000000e03047225 */ /* 0x000fc800078e00ff */
[----:B------:R-:W-:Y:S01]  /*5460*/  IMAD.X R9, RZ, RZ, RZ, P0 ;  /* 0x000000ffff097224 */ /* 0x000fe200000e06ff */
[----:B------:R-:W-:Y:S01]  /*5470*/  IADD3 RZ, P0, R5, R6, RZ ;  /* 0x0000000605ff7210 */ /* 0x000fe20007f1e0ff */
[----:B------:R-:W-:-:S04]  /*5480*/  IMAD.MOV.U32 R8, RZ, RZ, R7 ;  /* 0x000000ffff087224 */ /* 0x000fc800078e0007 */
[----:B------:R-:W-:-:S08]  /*5490*/  IMAD.WIDE.U32.X R4, R11, R15, R8, P0 ;  /* 0x0000000f0b047225 */ /* 0x000fd000000e0408 */
.L_x_94:
[----:B------:R-:W-:Y:S01]  /*54a0*/  ISETP.NE.AND P0, PT, R2, 0x1, PT ;  /* 0x000000010200780c */ /* 0x000fe20003f05270 */
[----:B-1----:R-:W-:Y:S01]  /*54b0*/  IMAD.MOV R20, RZ, RZ, -R20 ;  /* 0x000000ffff147224 */ /* 0x002fe200078e0a14 */
[----:B---3--:R-:W-:Y:S01]  /*54c0*/  SHF.R.U64 R3, R4, R27, R5 ;  /* 0x0000001b04037219 */ /* 0x008fe20000001205 */
[----:B------:R-:W-:Y:S01]  /*54d0*/  VIADD R5, R21, 0xffffffff ;  /* 0xffffffff15057836 */ /* 0x000fe20000000000 */
[----:B------:R-:W-:Y:S02]  /*54e0*/  LOP3.LUT R10, R10, R23, RZ, 0xc0, !PT ;  /* 0x000000170a0a7212 */ /* 0x000fe400078ec0ff */
[----:B------:R-:W-:Y:S02]  /*54f0*/  IADD3 R4, -R3, RZ, RZ ;  /* 0x000000ff03047210 */ /* 0x000fe40007ffe1ff */
[----:B------:R-:W-:Y:S01]  /*5500*/  LOP3.LUT R12, R12, R5, RZ, 0xc0, !PT ;  /* 0x000000050c0c7212 */ /* 0x000fe200078ec0ff */
[----:B------:R-:W-:Y:S01]  /*5510*/  IMAD R99, R99, R3, R10 ;  /* 0x0000000363637224 */ /* 0x000fe200078e020a */
[----:B------:R-:W-:Y:S01]  /*5520*/  R2UR UR47, R32 ;  /* 0x00000000202f72ca */ /* 0x000fe200000e0000 */
[----:B----4-:R-:W-:-:S02]  /*5530*/  IMAD R3, R4, R29, R13 ;  /* 0x0000001d04037224 */ /* 0x010fc400078e020d */
[----:B--2---:R-:W-:Y:S02]  /*5540*/  @P0 IMAD R26, R24, R20, R25 ;  /* 0x00000014181a0224 */ /* 0x004fe400078e0219 */
[----:B------:R-:W-:Y:S02]  /*5550*/  IMAD R4, R3, R21, R12 ;  /* 0x0000001503047224 */ /* 0x000fe400078e020c */
[----:B------:R-:W-:Y:S02]  /*5560*/  IMAD R99, R99, R31, R26 ;  /* 0x0000001f63637224 */ /* 0x000fe400078e021a */
[----:B------:R-:W-:-:S03]  /*5570*/  IMAD.MOV.U32 R3, RZ, RZ, 0x1 ;  /* 0x00000001ff037424 */ /* 0x000fc600078e00ff */
[----:B------:R-:W-:Y:S02]  /*5580*/  SEL R97, R4, R99, !P0 ;  /* 0x0000006304617207 */ /* 0x000fe40004000000 */
[----:B------:R-:W-:-:S07]  /*5590*/  SEL R99, R99, R4, !P0 ;  /* 0x0000000463637207 */ /* 0x000fce0004000000 */
.L_x_92:
[----:B------:R-:W-:Y:S01]  /*55a0*/  UIADD3 UR49, UR50, UR49, URZ ;  /* 0x0000003132317290 */ /* 0x000fe2000fffe03f */
[----:B------:R-:W-:Y:S01]  /*55b0*/  LOP3.LUT P0, RZ, R3, 0xff, RZ, 0xc0, !PT ;  /* 0x000000ff03ff7812 */ /* 0x000fe2000780c0ff */
[----:B------:R-:W-:Y:S01]  /*55c0*/  UIADD3 UR43, UR43, 0x4, URZ ;  /* 0x000000042b2b7890 */ /* 0x000fe2000fffe03f */
[----:B------:R-:W-:Y:S01]  /*55d0*/  IMAD.MOV.U32 R98, RZ, RZ, R0 ;  /* 0x000000ffff627224 */ /* 0x000fe200078e0000 */
[----:B------:R-:W-:Y:S02]  /*55e0*/  USHF.R.U32.HI UR4, URZ, 0x2, UR49 ;  /* 0x000000023f047899 */ /* 0x000fe40008011631 */
[----:B------:R-:W-:Y:S02]  /*55f0*/  UISETP.GT.U32.AND UP0, UPT, UR49, 0x3, UPT ;  /* 0x000000033100788c */ /* 0x000fe4000bf04070 */
[----:B------:R-:W-:Y:S02]  /*5600*/  ULOP3.LUT UR4, UR4, 0x1, URZ, 0xc0, !UPT ;  /* 0x0000000104047892 */ /* 0x000fe4000f8ec03f */
[----:B------:R-:W-:-:S02]  /*5610*/  UISETP.LT.U32.AND UP0, UPT, UR50, 0x4, UP0 ;  /* 0x000000043200788c */ /* 0x000fc40008701070 */
[----:B------:R-:W-:Y:S02]  /*5620*/  UISETP.NE.U32.AND UP1, UPT, UR4, 0x1, UPT ;  /* 0x000000010400788c */ /* 0x000fe4000bf25070 */
[----:B------:R-:W-:Y:S02]  /*5630*/  USEL UR5, URZ, 0x1, !UP0 ;  /* 0x000000013f057887 */ /* 0x000fe4000c000000 */
[----:B------:R-:W-:Y:S02]  /*5640*/  UISETP.GT.U32.AND UP1, UPT, UR50, 0x3, !UP1 ;  /* 0x000000033200788c */ /* 0x000fe4000cf24070 */
[----:B------:R-:W-:Y:S02]  /*5650*/  ULOP3.LUT UR49, UR49, 0x3, URZ, 0xc0, !UPT ;  /* 0x0000000331317892 */ /* 0x000fe4000f8ec03f */
[----:B------:R-:W-:-:S04]  /*5660*/  USEL UR4, URZ, 0x1, !UP1 ;  /* 0x000000013f047887 */ /* 0x000fc8000c800000 */
[----:B------:R-:W-:Y:S01]  /*5670*/  ULOP3.LUT UR48, UR4, UR48, UR5, 0x96, !UPT ;  /* 0x0000003004307292 */ /* 0x000fe2000f8e9605 */
[----:B------:R-:W-:Y:S11]  /*5680*/  @P0 BRA `(.L_x_95) ;  /* 0xffffffc000280947 */ /* 0x000ff6000383ffff */
[----:B------:R-:W-:-:S13]  /*5690*/  PLOP3.LUT P0, PT, PT, PT, PT, 0x8, 0x0 ;  /* 0x000000000000781c */ /* 0x000fda0003f0e170 */
.L_x_22:
[----:B------:R-:W-:Y:S05]  /*56a0*/  @P0 BRA `(.L_x_14) ;  /* 0x0000002800840947 */ /* 0x000fea0003800000 */
[----:B------:R-:W-:Y:S01]  /*56b0*/  ULDC.64 UR6, c[0x0][0x588] ;  /* 0x0001620000067ab9 */ /* 0x000fe20000000a00 */
[----:B------:R-:W-:Y:S01]  /*56c0*/  ISETP.NE.U32.AND P1, PT, R105, RZ, PT ;  /* 0x000000ff6900720c */ /* 0x000fe20003f25070 */
[----:B------:R-:W-:-:S04]  /*56d0*/  DEPBAR.LE SB0, 0x0 ;  /* 0x000080000000791a */ /* 0x000fc80000000000 */
[----:B------:R-:W-:Y:S01]  /*56e0*/  ISETP.NE.U32.AND P0, PT, RZ, UR6, PT ;  /* 0x00000006ff007c0c */ /* 0x000fe2000bf05070 */
[----:B------:R-:W-:Y:S01]  /*56f0*/  BSSY B0, `(.L_x_96) ;  /* 0x0000015000007945 */ /* 0x000fe20003800000 */
[----:B------:R-:W-:Y:S02]  /*5700*/  ISETP.NE.AND.EX P1, PT, R107, RZ, PT, P1 ;  /* 0x000000ff6b00720c */ /* 0x000fe40003f25310 */
[----:B------:R-:W-:-:S13]  /*5710*/  ISETP.NE.AND.EX P0, PT, RZ, UR7, PT, P0 ;  /* 0x00000007ff007c0c */ /* 0x000fda000bf05300 */
[----:B------:R-:W-:Y:S05]  /*5720*/  @P0 BRA P1, `(.L_x_97) ;  /* 0x0000000000440947 */ /* 0x000fea0000800000 */
[----:B------:R-:W-:-:S04]  /*5730*/  ISETP.NE.U32.AND P0, PT, R105, RZ, PT ;  /* 0x000000ff6900720c */ /* 0x000fc80003f05070 */
[----:B------:R-:W-:-:S13]  /*5740*/  ISETP.NE.AND.EX P0, PT, R107, RZ, PT, P0 ;  /* 0x000000ff6b00720c */ /* 0x000fda0003f05300 */
[----:B------:R-:W-:Y:S05]  /*5750*/  @!P0 BRA `(.L_x_98) ;  /* 0x00000000002c8947 */ /* 0x000fea0003800000 */
[----:B------:R-:W-:-:S13]  /*5760*/  LOP3.LUT P0, RZ, R90, 0xff, RZ, 0xc0, !PT ;  /* 0x000000ff5aff7812 */ /* 0x000fda000780c0ff */
[----:B------:R-:W-:Y:S05]  /*5770*/  @!P0 BRA `(.L_x_99) ;  /* 0x0000000000108947 */ /* 0x000fea0003800000 */
[----:B-----5:R-:W-:-:S13]  /*5780*/  FSETP.NEU.AND P0, PT, R92, RZ, PT ;  /* 0x000000ff5c00720b */ /* 0x020fda0003f0d000 */
[----:B------:R-:W-:Y:S05]  /*5790*/  @!P0 BREAK B0 ;  /* 0x0000000000008942 */ /* 0x000fea0003800000 */
[----:B------:R-:W-:Y:S05]  /*57a0*/  @P0 BRA `(.L_x_97) ;  /* 0x0000000000240947 */ /* 0x000fea0003800000 */
[----:B------:R-:W-:Y:S05]  /*57b0*/  BRA `(.L_x_14) ;  /* 0x0000002800407947 */ /* 0x000fea0003800000 */
.L_x_99:
[----:B------:R-:W-:-:S04]  /*57c0*/  ISETP.NE.U32.AND P0, PT, RZ, UR6, PT ;  /* 0x00000006ff007c0c */ /* 0x000fc8000bf05070 */
[----:B------:R-:W-:-:S13]  /*57d0*/  ISETP.NE.AND.EX P0, PT, RZ, UR7, PT, P0 ;  /* 0x00000007ff007c0c */ /* 0x000fda000bf05300 */
[----:B------:R-:W-:Y:S05]  /*57e0*/  @!P0 BREAK B0 ;  /* 0x0000000000008942 */ /* 0x000fea0003800000 */
[----:B------:R-:W-:Y:S05]  /*57f0*/  @P0 BRA `(.L_x_97) ;  /* 0x0000000000100947 */ /* 0x000fea0003800000 */
[----:B------:R-:W-:Y:S05]  /*5800*/  BRA `(.L_x_14) ;  /* 0x00000028002c7947 */ /* 0x000fea0003800000 */
.L_x_98:
[----:B-----5:R-:W-:-:S13]  /*5810*/  FSETP.NEU.AND P0, PT, R92, RZ, PT ;  /* 0x000000ff5c00720b */ /* 0x020fda0003f0d000 */
[----:B------:R-:W-:Y:S05]  /*5820*/  @!P0 BREAK B0 ;  /* 0x0000000000008942 */ /* 0x000fea0003800000 */
[----:B------:R-:W-:Y:S05]  /*5830*/  @!P0 BRA `(.L_x_14) ;  /* 0x0000002800208947 */ /* 0x000fea0003800000 */
.L_x_97:
[----:B-1----:R-:W-:Y:S05]  /*5840*/  BSYNC B0 ;  /* 0x0000000000007941 */ /* 0x002fea0003800000 */
.L_x_96:
[----:B------:R-:W-:-:S04]  /*5850*/  LOP3.LUT R19, R19, 0x1, RZ, 0xfc, !PT ;  /* 0x0000000113137812 */ /* 0x000fc800078efcff */
[----:B------:R-:W-:-:S13]  /*5860*/  ISETP.NE.AND P0, PT, R19, 0x3, PT ;  /* 0x000000031300780c */ /* 0x000fda0003f05270 */
[----:B------:R-:W-:Y:S05]  /*5870*/  @!P0 BRA `(.L_x_100) ;  /* 0x0000000000048947 */ /* 0x000fea0003800000 */
[----:B------:R-:W-:Y:S01]  /*5880*/  BPT.TRAP 0x1 ;  /* 0x000000040000795c */ /* 0x000fe20000300000 */
.L_x_100:
[----:B------:R-:W1:Y:S01]  /*5890*/  S2UR UR5, SR_CgaCtaId ;  /* 0x00000000000579c3 */ /* 0x000e620000008800 */
[----:B------:R-:W-:Y:S02]  /*58a0*/  UMOV UR4, 0x400 ;  /* 0x0000040000047882 */ /* 0x000fe40000000000 */
[----:B-1----:R-:W-:-:S04]  /*58b0*/  ULEA UR4, UR5, UR4, 0x18 ;  /* 0x0000000405047291 */ /* 0x002fc8000f8ec03f */
[----:B------:R-:W-:-:S04]  /*58c0*/  ULEA UR4, UR42, UR4, 0x3 ;  /* 0x000000042a047291 */ /* 0x000fc8000f8e183f */
[----:B------:R-:W-:-:S04]  /*58d0*/  UIADD3 UR4, UR4, 0x60, URZ ;  /* 0x0000006004047890 */ /* 0x000fc8000fffe03f */
[----:B------:R-:W-:-:S09]  /*58e0*/  UPRMT UR4, UR5, 0x654, UR4 ;  /* 0x0000065405047896 */ /* 0x000fd20008000004 */
[----:B------:R-:W-:Y:S01]  /*58f0*/  SYNCS.ARRIVE.TRANS64.RED.A1T0 RZ, [UR4], RZ ;  /* 0x000000ffffff79a7 */ /* 0x000fe20008100404 */
[----:B------:R-:W-:Y:S05]  /*5900*/  BRA `(.L_x_14) ;  /* 0x0000002400ec7947 */ /* 0x000fea0003800000 */
.L_x_13:
[----:B------:R-:W-:Y:S01]  /*5910*/  ULDC.64 UR4, c[0x0][0x8f8] ;  /* 0x00023e0000047ab9 */ /* 0x000fe20000000a00 */
[----:B------:R-:W-:Y:S01]  /*5920*/  PRMT R8, RZ, 0x7610, R8 ;  /* 0x00007610ff087816 */ /* 0x000fe20000000008 */
[----:B------:R-:W-:Y:S01]  /*5930*/  IMAD.MOV.U32 R21, RZ, RZ, -0x1 ;  /* 0xffffffffff157424 */ /* 0x000fe200078e00ff */
[----:B------:R-:W-:Y:S01]  /*5940*/  ISETP.GE.U32.AND P1, PT, R16, UR4, PT ;  /* 0x0000000410007c0c */ /* 0x000fe2000bf26070 */
[----:B------:R-:W-:Y:S02]  /*5950*/  IMAD.MOV.U32 R20, RZ, RZ, -0x1 ;  /* 0xffffffffff147424 */ /* 0x000fe400078e00ff */
[----:B------:R-:W-:Y:S01]  /*5960*/  IMAD.MOV.U32 R13, RZ, RZ, -0x1 ;  /* 0xffffffffff0d7424 */ /* 0x000fe200078e00ff */
[----:B------:R-:W-:-:S13]  /*5970*/  ISETP.GE.U32.AND.EX P1, PT, R17, UR5, PT, P1 ;  /* 0x0000000511007c0c */ /* 0x000fda000bf26110 */
        /* <DEDUP_REMOVED lines=19> */
.L_x_102:
[----:B------:R-:W2:Y:S01]  /*5ab0*/  LDC.64 R30, c[0x0][0x8e8] ;  /* 0x00023a00ff1e7b82 */ /* 0x000ea20000000a00 */
[-CC-:B------:R-:W-:Y:S02]  /*5ac0*/  SHF.R.U64 R24, R14, R8.reuse, R15.reuse ;  /* 0x000000080e187219 */ /* 0x180fe4000000120f */
[----:B------:R-:W-:Y:S02]  /*5ad0*/  SHF.R.U32.HI R8, RZ, R8, R15 ;  /* 0x00000008ff087219 */ /* 0x000fe4000001160f */
[----:B------:R-:W-:Y:S02]  /*5ae0*/  IADD3 R13, P1, RZ, -R24, RZ ;  /* 0x80000018ff0d7210 */ /* 0x000fe40007f3e0ff */
[----:B------:R-:W-:Y:S01]  /*5af0*/  MOV R34, 0x1 ;  /* 0x0000000100227802 */ /* 0x000fe20000000f00 */
[----:B------:R-:W3:Y:S02]  /*5b00*/  LDC R12, c[0x0][0x8c0] ;  /* 0x00023000ff0c7b82 */ /* 0x000ee40000000800 */
[----:B------:R-:W-:-:S04]  /*5b10*/  IMAD.X R11, RZ, RZ, ~R8, P1 ;  /* 0x000000ffff0b7224 */ /* 0x000fc800008e0e08 */
[-C--:B------:R-:W-:Y:S02]  /*5b20*/  IMAD R8, R11, R26.reuse, RZ ;  /* 0x0000001a0b087224 */ /* 0x080fe400078e02ff */
[----:B------:R-:W4:Y:S01]  /*5b30*/  LDC R14, c[0x0][0x8b0] ;  /* 0x00022c00ff0e7b82 */ /* 0x000f220000000800 */
[----:B------:R-:W-:-:S04]  /*5b40*/  IMAD.WIDE.U32 R10, R13, R26, R16 ;  /* 0x0000001a0d0a7225 */ /* 0x000fc800078e0010 */
[----:B------:R-:W-:-:S03]  /*5b50*/  IMAD R13, R13, R27, R8 ;  /* 0x0000001b0d0d7224 */ /* 0x000fc600078e0208 */
[----:B------:R-:W5:Y:S01]  /*5b60*/  LDC R29, c[0x0][0x900] ;  /* 0x00024000ff1d7b82 */ /* 0x000f620000000800 */
[----:B------:R-:W-:Y:S01]  /*5b70*/  IMAD.IADD R11, R11, 0x1, R13 ;  /* 0x000000010b0b7824 */ /* 0x000fe200078e020d */
[----:B--2---:R-:W-:-:S04]  /*5b80*/  ISETP.NE.U32.AND P1, PT, R30, RZ, PT ;  /* 0x000000ff1e00720c */ /* 0x004fc80003f25070 */
[----:B------:R-:W-:Y:S02]  /*5b90*/  ISETP.NE.AND.EX P1, PT, R31, RZ, PT, P1 ;  /* 0x000000ff1f00720c */ /* 0x000fe40003f25310 */
[----:B------:R-:W2:Y:S01]  /*5ba0*/  LDC R26, c[0x0][0x8a8] ;  /* 0x00022a00ff1a7b82 */ /* 0x000ea20000000800 */
[-CC-:B---3--:R-:W-:Y:S01]  /*5bb0*/  SHF.R.U64 R20, R10, R12.reuse, R11.reuse ;  /* 0x0000000c0a147219 */ /* 0x188fe2000000120b */
[----:B------:R-:W-:Y:S01]  /*5bc0*/  IMAD.MOV.U32 R10, RZ, RZ, -0x1 ;  /* 0xffffffffff0a7424 */ /* 0x000fe200078e00ff */
[----:B------:R-:W-:-:S05]  /*5bd0*/  SHF.R.U32.HI R11, RZ, R12, R11 ;  /* 0x0000000cff0b7219 */ /* 0x000fca000001160b */
[----:B------:R-:W3:Y:S01]  /*5be0*/  LDC R28, c[0x0][0x8f0] ;  /* 0x00023c00ff1c7b82 */ /* 0x000ee20000000800 */
[-CC-:B----4-:R-:W-:Y:S02]  /*5bf0*/  SHF.R.U64 R25, R20, R14.reuse, R11.reuse ;  /* 0x0000000e14197219 */ /* 0x190fe4000000120b */
[----:B------:R-:W-:-:S05]  /*5c00*/  SHF.R.U32.HI R8, RZ, R14, R11 ;  /* 0x0000000eff087219 */ /* 0x000fca000001160b */
[----:B------:R-:W4:Y:S01]  /*5c10*/  LDC R32, c[0x0][0x8e0] ;  /* 0x00023800ff207b82 */ /* 0x000f220000000800 */
[-C--:B-----5:R-:W-:Y:S02]  /*5c20*/  SHF.L.U32 R10, R10, R29.reuse, RZ ;  /* 0x0000001d0a0a7219 */ /* 0x0a0fe400000006ff */
[-CC-:B------:R-:W-:Y:S02]  /*5c30*/  SHF.R.U64 R27, R25, R29.reuse, R8.reuse ;  /* 0x0000001d191b7219 */ /* 0x180fe40000001208 */
[----:B------:R-:W-:Y:S02]  /*5c40*/  LOP3.LUT R36, RZ, R10, RZ, 0x33, !PT ;  /* 0x0000000aff247212 */ /* 0x000fe400078e33ff */
[----:B------:R-:W-:Y:S01]  /*5c50*/  SHF.R.U32.HI R11, RZ, R29, R8 ;  /* 0x0000001dff0b7219 */ /* 0x000fe20000011608 */
[----:B------:R-:W1:Y:S01]  /*5c60*/  LDC R33, c[0x0][0x8b8] ;  /* 0x00022e00ff217b82 */ /* 0x000e620000000800 */
[----:B------:R-:W-:Y:S01]  /*5c70*/  IMAD.MOV.U32 R10, RZ, RZ, R27 ;  /* 0x000000ffff0a7224 */ /* 0x000fe200078e001b */
[----:B------:R-:W-:Y:S06]  /*5c80*/  @!P1 BRA `(.L_x_103) ;  /* 0x0000000000289947 */ /* 0x000fec0003800000 */
        /* <DEDUP_REMOVED lines=10> */
.L_x_103:
[----:B------:R-:W-:Y:S01]  /*5d30*/  ISETP.NE.AND P1, PT, R2, 0x1, PT ;  /* 0x000000010200780c */ /* 0x000fe20003f25270 */
[----:B------:R-:W-:Y:S01]  /*5d40*/  IMAD.MOV.U32 R13, RZ, RZ, R24 ;  /* 0x000000ffff0d7224 */ /* 0x000fe200078e0018 */
[----:B---3--:R-:W-:Y:S01]  /*5d50*/  SHF.R.U64 R8, R10, R28, R11 ;  /* 0x0000001c0a087219 */ /* 0x008fe2000000120b */
[----:B--2---:R-:W-:Y:S01]  /*5d60*/  VIADD R11, R26, 0xffffffff ;  /* 0xffffffff1a0b7836 */ /* 0x004fe20000000000 */
[----:B------:R-:W-:Y:S02]  /*5d70*/  SHF.L.U32 R34, R34, R29, RZ ;  /* 0x0000001d22227219 */ /* 0x000fe400000006ff */
[----:B------:R-:W-:Y:S01]  /*5d80*/  LOP3.LUT R7, R25, R36, RZ, 0xc0, !PT ;  /* 0x0000002419077212 */ /* 0x000fe200078ec0ff */
[----:B------:R-:W-:-:S04]  /*5d90*/  IMAD.MOV R10, RZ, RZ, -R8 ;  /* 0x000000ffff0a7224 */ /* 0x000fc800078e0a08 */
[----:B------:R-:W-:Y:S01]  /*5da0*/  IMAD R8, R34, R8, R7 ;  /* 0x0000000822087224 */ /* 0x000fe200078e0207 */
[----:B------:R-:W-:Y:S01]  /*5db0*/  LOP3.LUT R7, R20, R11, RZ, 0xc0, !PT ;  /* 0x0000000b14077212 */ /* 0x000fe200078ec0ff */
[----:B------:R-:W-:Y:S02]  /*5dc0*/  @P1 IMAD R3, R9, R23, R6 ;  /* 0x0000001709031224 */ /* 0x000fe400078e0206 */
[----:B----4-:R-:W-:Y:S02]  /*5dd0*/  IMAD R6, R10, R32, R27 ;  /* 0x000000200a067224 */ /* 0x010fe400078e021b */
[----:B-1----:R-:W-:Y:S02]  /*5de0*/  IMAD R3, R8, R33, R3 ;  /* 0x0000002108037224 */ /* 0x002fe400078e0203 */
[----:B------:R-:W-:Y:S02]  /*5df0*/  IMAD R6, R6, R26, R7 ;  /* 0x0000001a06067224 */ /* 0x000fe400078e0207 */
[----:B------:R-:W-:-:S03]  /*5e00*/  IMAD.MOV.U32 R8, RZ, RZ, 0x1 ;  /* 0x00000001ff087424 */ /* 0x000fc600078e00ff */
[----:B------:R-:W-:Y:S02]  /*5e10*/  SEL R20, R6, R3, !P1 ;  /* 0x0000000306147207 */ /* 0x000fe40004800000 */
[----:B------:R-:W-:-:S07]  /*5e20*/  SEL R21, R3, R6, !P1 ;  /* 0x0000000603157207 */ /* 0x000fce0004800000 */
.L_x_101:
[----:B------:R-:W-:-:S08]  /*5e30*/  NOP ;  /* 0x0000000000007918 */ /* 0x000fd00000000000 */
[----:B------:R-:W2:-:S00]  /*5e40*/  USETMAXREG.DEALLOC.CTAPOOL 0x28 ;  /* 0x00000028000079c8 */ /* 0x000e8000080e0500 */
[----:B--2---:R-:W-:-:S13]  /*5e50*/  ISETP.NE.AND P1, PT, R0, 0x1, PT ;  /* 0x000000010000780c */ /* 0x004fda0003f25270 */
[----:B------:R-:W-:Y:S05]  /*5e60*/  @!P1 BRA `(.L_x_14) ;  /* 0x0000002000949947 */ /* 0x000fea0003800000 */
[----:B------:R-:W-:Y:S05]  /*5e70*/  @!P4 BRA `(.L_x_104) ;  /* 0x0000001000a8c947 */ /* 0x000fea0003800000 */
[----:B------:R-:W-:-:S13]  /*5e80*/  ISETP.NE.OR P0, PT, R0, 0x2, P0 ;  /* 0x000000020000780c */ /* 0x000fda0000705670 */
[----:B------:R-:W-:Y:S05]  /*5e90*/  @P0 BRA `(.L_x_14) ;  /* 0x0000002000880947 */ /* 0x000fea0003800000 */
[----:B------:R-:W-:-:S13]  /*5ea0*/  LOP3.LUT P1, RZ, R8, 0xff, RZ, 0xc0, !PT ;  /* 0x000000ff08ff7812 */ /* 0x000fda000782c0ff */
[----:B------:R-:W-:Y:S05]  /*5eb0*/  @!P1 BRA `(.L_x_105) ;  /* 0x0000000000189947 */ /* 0x000fea0003800000 */
[----:B------:R-:W-:Y:S01]  /*5ec0*/  UMOV UR4, 0x400 ;  /* 0x0000040000047882 */ /* 0x000fe20000000000 */
[----:B------:R-:W-:Y:S01]  /*5ed0*/  IMAD.MOV.U32 R0, RZ, RZ, RZ ;  /* 0x000000ffff007224 */ /* 0x000fe200078e00ff */
[----:B-1----:R-:W-:-:S04]  /*5ee0*/  ULEA UR4, UR36, UR4, 0x18 ;  /* 0x0000000424047291 */ /* 0x002fc8000f8ec03f */
[----:B------:R-:W-:-:S05]  /*5ef0*/  SHF.L.U32 R0, R0, 0x1f, RZ ;  /* 0x0000001f00007819 */ /* 0x000fca00000006ff */
[----:B------:R-:W1:Y:S02]  /*5f00*/  SYNCS.PHASECHK.TRANS64.TRYWAIT P0, [UR4+0x88], R0 ;  /* 0x00008800ff0075a7 */ /* 0x000e640008000144 */
[----:B-1----:R-:W-:Y:S05]  /*5f10*/  @!P0 BRA `(.L_x_106) ;  /* 0x0000002000f08947 */ /* 0x002fea0003800000 */
.L_x_105:
[----:B-1----:R-:W-:Y:S01]  /*5f20*/  PRMT R0, RZ, 0x7610, R0 ;  /* 0x00007610ff007816 */ /* 0x002fe20000000000 */
[----:B------:R-:W-:Y:S06]  /*5f30*/  @P3 BRA `(.L_x_107) ;  /* 0x0000000000243947 */ /* 0x000fec0003800000 */
[----:B------:R-:W-:Y:S02]  /*5f40*/  ULDC.64 UR4, c[0x0][0x588] ;  /* 0x0001620000047ab9 */ /* 0x000fe40000000a00 */
[----:B------:R-:W-:-:S04]  /*5f50*/  ISETP.NE.U32.AND P0, PT, RZ, UR4, PT ;  /* 0x00000004ff007c0c */ /* 0x000fc8000bf05070 */
[----:B------:R-:W-:-:S13]  /*5f60*/  ISETP.NE.AND.EX P0, PT, RZ, UR5, PT, P0 ;  /* 0x00000005ff007c0c */ /* 0x000fda000bf05300 */
[----:B------:R-:W-:Y:S05]  /*5f70*/  @!P0 BRA `(.L_x_108) ;  /* 0x00000000000c8947 */ /* 0x000fea0003800000 */
[----:B------:R2:W5:Y:S01]  /*5f80*/  LDG.E R3, desc[UR40][R4.64] ;  /* 0x0000002804037981 */ /* 0x000562000c1e1900 */
[----:B------:R-:W-:Y:S01]  /*5f90*/  IMAD.MOV.U32 R0, RZ, RZ, 0x1 ;  /* 0x00000001ff007424 */ /* 0x000fe200078e00ff */
[----:B------:R-:W-:Y:S06]  /*5fa0*/  BRA `(.L_x_107) ;  /* 0x0000000000087947 */ /* 0x000fec0003800000 */
.L_x_108:
[----:B------:R-:W1:Y:S01]  /*5fb0*/  LDC R3, c[0x0][0x580] ;  /* 0x00016000ff037b82 */ /* 0x000e620000000800 */
[----:B------:R-:W-:-:S07]  /*5fc0*/  IMAD.MOV.U32 R0, RZ, RZ, 0x1 ;  /* 0x00000001ff007424 */ /* 0x000fce00078e00ff */
.L_x_107:
[----:B------:R-:W-:Y:S01]  /*5fd0*/  IMAD.MOV.U32 R8, RZ, RZ, 0x1 ;  /* 0x00000001ff087424 */ /* 0x000fe200078e00ff */
[----:B------:R-:W-:Y:S06]  /*5fe0*/  @!P1 BRA `(.L_x_109) ;  /* 0x0000000c00dc9947 */ /* 0x000fec0003800000 */
[----:B------:R-:W3:Y:S01]  /*5ff0*/  LDC R9, c[0x0][0x900] ;  /* 0x00024000ff097b82 */ /* 0x000ee20000000800 */
[----:B--2---:R-:W-:Y:S01]  /*6000*/  IMAD.MOV.U32 R4, RZ, RZ, -0x1 ;  /* 0xffffffffff047424 */ /* 0x004fe200078e00ff */
[----:B------:R-:W-:Y:S01]  /*6010*/  MOV R6, 0x1 ;  /* 0x0000000100067802 */ /* 0x000fe20000000f00 */
[----:B------:R-:W-:Y:S01]  /*6020*/  IMAD.MOV.U32 R8, RZ, RZ, 0x1 ;  /* 0x00000001ff087424 */ /* 0x000fe200078e00ff */
[----:B------:R-:W-:Y:S01]  /*6030*/  LOP3.LUT R10, R19, 0x2, RZ, 0xfc, !PT ;  /* 0x00000002130a7812 */ /* 0x000fe200078efcff */
[----:B------:R-:W-:Y:S01]  /*6040*/  ULDC.64 UR6, c[0x0][0x198] ;  /* 0x0000660000067ab9 */ /* 0x000fe20000000a00 */
[----:B------:R-:W-:Y:S01]  /*6050*/  ULDC.64 UR14, c[0x0][0x588] ;  /* 0x00016200000e7ab9 */ /* 0x000fe20000000a00 */
[----:B------:R-:W-:Y:S01]  /*6060*/  ULDC.64 UR22, c[0x0][0x8f8] ;  /* 0x00023e0000167ab9 */ /* 0x000fe20000000a00 */
[----:B------:R-:W2:Y:S01]  /*6070*/  LDC R11, c[0x0][0x8a8] ;  /* 0x00022a00ff0b7b82 */ /* 0x000ea20000000800 */
[----:B------:R-:W-:Y:S01]  /*6080*/  ULDC.64 UR24, c[0x0][0x590] ;  /* 0x0001640000187ab9 */ /* 0x000fe20000000a00 */
[----:B---3--:R-:W-:-:S02]  /*6090*/  SHF.L.U32 R4, R4, R9, RZ ;  /* 0x0000000904047219 */ /* 0x008fc400000006ff */
[----:B------:R-:W-:Y:S02]  /*60a0*/  SHF.L.U32 R9, R6, R9, RZ ;  /* 0x0000000906097219 */ /* 0x000fe400000006ff */
[----:B------:R-:W-:Y:S01]  /*60b0*/  LOP3.LUT R12, RZ, R4, RZ, 0x33, !PT ;  /* 0x00000004ff0c7212 */ /* 0x000fe200078e33ff */
[----:B--2---:R-:W-:-:S07]  /*60c0*/  VIADD R11, R11, 0xffffffff ;  /* 0xffffffff0b0b7836 */ /* 0x004fce0000000000 */
.L_x_141:
[----:B------:R-:W-:Y:S02]  /*60d0*/  ISETP.NE.U32.AND P0, PT, RZ, UR24, PT ;  /* 0x00000018ff007c0c */ /* 0x000fe4000bf05070 */
[----:B------:R-:W-:Y:S02]  /*60e0*/  R2UR UR19, R21 ;  /* 0x00000000151372ca */ /* 0x000fe400000e0000 */
[----:B------:R-:W-:Y:S02]  /*60f0*/  R2UR UR18, R20 ;  /* 0x00000000141272ca */ /* 0x000fe400000e0000 */
[----:B------:R-:W-:-:S09]  /*6100*/  ISETP.NE.AND.EX P0, PT, RZ, UR25, PT, P0 ;  /* 0x00000019ff007c0c */ /* 0x000fd2000bf05300 */
[----:B------:R-:W-:Y:S02]  /*6110*/  USHF.L.U32 UR19, UR19, 0x8, URZ ;  /* 0x0000000813137899 */ /* 0x000fe4000800063f */
[----:B------:R-:W-:Y:S02]  /*6120*/  USHF.L.U32 UR18, UR18, 0x6, URZ ;  /* 0x0000000612127899 */ /* 0x000fe4000800063f */
[----:B--234-:R-:W-:Y:S10]  /*6130*/  @!P0 BRA `(.L_x_110) ;  /* 0x00000000002c8947 */ /* 0x01cff40003800000 */
[----:B------:R-:W-:-:S04]  /*6140*/  ISETP.NE.U32.AND P1, PT, RZ, UR14, PT ;  /* 0x0000000eff007c0c */ /* 0x000fc8000bf25070 */
[----:B------:R-:W-:-:S13]  /*6150*/  ISETP.NE.AND.EX P1, PT, RZ, UR15, PT, P1 ;  /* 0x0000000fff007c0c */ /* 0x000fda000bf25310 */
[----:B------:R-:W-:Y:S05]  /*6160*/  @!P1 BRA `(.L_x_111) ;  /* 0x0000000000189947 */ /* 0x000fea0003800000 */
[----:B------:R-:W2:Y:S01]  /*6170*/  LDC.64 R4, c[0x0][0x588] ;  /* 0x00016200ff047b82 */ /* 0x000ea20000000a00 */
[----:B-1---5:R-:W-:-:S04]  /*6180*/  IMAD R3, R13, UR24, RZ ;  /* 0x000000180d037c24 */ /* 0x022fc8000f8e02ff */
[----:B--2---:R-:W-:-:S05]  /*6190*/  IMAD.WIDE R4, R3, 0x4, R4 ;  /* 0x0000000403047825 */ /* 0x004fca00078e0204 */
[----:B------:R3:W5:Y:S01]  /*61a0*/  LDG.E R3, desc[UR40][R4.64] ;  /* 0x0000002804037981 */ /* 0x000762000c1e1900 */
[----:B------:R-:W-:Y:S01]  /*61b0*/  IMAD.MOV.U32 R0, RZ, RZ, 0x1 ;  /* 0x00000001ff007424 */ /* 0x000fe200078e00ff */
[----:B------:R-:W-:Y:S06]  /*61c0*/  BRA `(.L_x_110) ;  /* 0x0000000000087947 */ /* 0x000fec0003800000 */
.L_x_111:
[----:B-1---5:R-:W2:Y:S01]  /*61d0*/  LDC R3, c[0x0][0x580] ;  /* 0x00016000ff037b82 */ /* 0x022ea20000000800 */
[----:B------:R-:W-:-:S07]  /*61e0*/  IMAD.MOV.U32 R0, RZ, RZ, 0x1 ;  /* 0x00000001ff007424 */ /* 0x000fce00078e00ff */
.L_x_110:
[----:B------:R-:W-:Y:S05]  /*61f0*/  @!P0 BRA `(.L_x_112) ;  /* 0x00000000001c8947 */ /* 0x000fea0003800000 */
[----:B------:R-:W-:-:S13]  /*6200*/  LOP3.LUT P2, RZ, R0, 0xff, RZ, 0xc0, !PT ;  /* 0x000000ff00ff7812 */ /* 0x000fda000784c0ff */
[----:B---3--:R-:W3:Y:S02]  /*6210*/  @!P2 LDC.64 R4, c[0x0][0x588] ;  /* 0x00016200ff04ab82 */ /* 0x008ee40000000a00 */
[----:B---3--:R-:W-:-:S04]  /*6220*/  @!P2 ISETP.NE.U32.AND P0, PT, R4, RZ, PT ;  /* 0x000000ff0400a20c */ /* 0x008fc80003f05070 */
[----:B------:R-:W-:Y:S02]  /*6230*/  @!P2 ISETP.NE.AND.EX P1, PT, R5, RZ, PT, P0 ;  /* 0x000000ff0500a20c */ /* 0x000fe40003f25300 */
[----:B-12--5:R-:W-:Y:S02]  /*6240*/  @P2 FSETP.EQ.AND P0, PT, R3, RZ, PT ;  /* 0x000000ff0300220b */ /* 0x026fe40003f02000 */
[----:B------:R-:W-:Y:S01]  /*6250*/  @!P2 PLOP3.LUT P0, PT, P1, PT, PT, 0x8, 0x0 ;  /* 0x000000000000a81c */ /* 0x000fe20000f0e170 */
[----:B------:R-:W-:-:S12]  /*6260*/  BRA `(.L_x_113) ;  /* 0x0000000000047947 */ /* 0x000fd80003800000 */
.L_x_112:
[----:B-12--5:R-:W-:-:S13]  /*6270*/  FSETP.EQ.AND P0, PT, R3, RZ, PT ;  /* 0x000000ff0300720b */ /* 0x026fda0003f02000 */
.L_x_113:
[----:B------:R-:W-:Y:S02]  /*6280*/  ISETP.NE.AND P2, PT, R10, 0x3, PT ;  /* 0x000000030a00780c */ /* 0x000fe40003f45270 */
[----:B------:R-:W-:-:S04]  /*6290*/  ELECT P1, URZ, PT ;  /* 0x00000000003f782f */ /* 0x000fc80003820000 */
[----:B------:R-:W-:-:S07]  /*62a0*/  PLOP3.LUT P0, PT, P1, P0, PT, 0x20, 0x0 ;  /* 0x000000000000781c */ /* 0x000fce0000f00470 */
[----:B------:R-:W-:Y:S06]  /*62b0*/  @!P2 BRA `(.L_x_114) ;  /* 0x000000000004a947 */ /* 0x000fec0003800000 */
[----:B------:R-:W-:Y:S01]  /*62c0*/  BPT.TRAP 0x1 ;  /* 0x000000040000795c */ /* 0x000fe20000300000 */
.L_x_114:
[----:B------:R-:W1:Y:S01]  /*62d0*/  S2UR UR36, SR_CgaCtaId ;  /* 0x00000000002479c3 */ /* 0x000e620000008800 */
[----:B------:R-:W-:Y:S01]  /*62e0*/  UMOV UR4, 0x400 ;  /* 0x0000040000047882 */ /* 0x000fe20000000000 */
[----:B---3--:R-:W-:Y:S01]  /*62f0*/  SHF.L.U32 R4, R8, 0x1f, RZ ;  /* 0x0000001f08047819 */ /* 0x008fe200000006ff */
[----:B-1----:R-:W-:-:S09]  /*6300*/  ULEA UR5, UR36, UR4, 0x18 ;  /* 0x0000000424057291 */ /* 0x002fd2000f8ec03f */
[----:B------:R-:W1:Y:S02]  /*6310*/  SYNCS.PHASECHK.TRANS64.TRYWAIT P1, [UR5+0x60], R4 ;  /* 0x00006004ff0075a7 */ /* 0x000e640008020145 */
[----:B-1----:R-:W-:Y:S05]  /*6320*/  @!P1 BRA `(.L_x_115) ;  /* 0x0000002000049947 */ /* 0x002fea0003800000 */
.L_x_172:
[----:B------:R-:W-:Y:S04]  /*6330*/  BSSY B0, `(.L_x_116) ;  /* 0x000000e000007945 */ /* 0x000fe80003800000 */
[----:B------:R-:W-:Y:S05]  /*6340*/  @!P0 BRA `(.L_x_117) ;  /* 0x0000000000308947 */ /* 0x000fea0003800000 */
[----:B------:R-:W-:Y:S01]  /*6350*/  R2UR UR20, R13 ;  /* 0x000000000d1472ca */ /* 0x000fe200000e0000 */
[----:B------:R-:W-:Y:S02]  /*6360*/  UIADD3 UR8, UP0, UR6, 0x3f0, URZ ;  /* 0x000003f006087890 */ /* 0x000fe4000ff1e03f */
[----:B------:R-:W-:Y:S02]  /*6370*/  UIADD3 UR16, UR5, 0x200, URZ ;  /* 0x0000020005107890 */ /* 0x000fe4000fffe03f */
[----:B------:R-:W-:Y:S02]  /*6380*/  UIADD3 UR17, UR5, 0x40, URZ ;  /* 0x0000004005117890 */ /* 0x000fe4000fffe03f */
[----:B------:R-:W-:Y:S01]  /*6390*/  UIADD3.X UR9, URZ, UR7, URZ, UP0, !UPT ;  /* 0x000000073f097290 */ /* 0x000fe200087fe43f */
[----:B------:R-:W-:Y:S01]  /*63a0*/  UMOV UR10, 0x0 ;  /* 0x00000000000a7882 */ /* 0x000fe20000000000 */
[----:B------:R-:W-:-:S07]  /*63b0*/  UMOV UR11, 0x10000000 ;  /* 0x10000000000b7882 */ /* 0x000fce0000000000 */
[----:B------:R2:W-:Y:S02]  /*63c0*/  UTMALDG.3D [UR16], [UR8], desc[UR10] ;  /* 0x00000a10080075b4 */ /* 0x0005e40008011000 */
[----:B--2---:R-:W-:Y:S05]  /*63d0*/  @!P2 BRA `(.L_x_118) ;  /* 0x000000000004a947 */ /* 0x004fea0003800000 */
[----:B------:R-:W-:Y:S01]  /*63e0*/  BPT.TRAP 0x1 ;  /* 0x000000040000795c */ /* 0x000fe20000300000 */
.L_x_118:
[----:B-1----:R-:W1:Y:S02]  /*63f0*/  LDC R5, c[0x0][0x800] ;  /* 0x00020000ff057b82 */ /* 0x002e640000000800 */
[----:B-1----:R2:W-:Y:S02]  /*6400*/  SYNCS.ARRIVE.TRANS64.RED.A0TR RZ, [UR5+0x40], R5 ;  /* 0x00004005ffff79a7 */ /* 0x0025e40008300405 */
.L_x_117:
[----:B------:R-:W-:Y:S05]  /*6410*/  BSYNC B0 ;  /* 0x0000000000007941 */ /* 0x000fea0003800000 */
.L_x_116:
[----:B------:R-:W-:Y:S05]  /*6420*/  @!P2 BRA `(.L_x_119) ;  /* 0x000000000004a947 */ /* 0x000fea0003800000 */
[----:B------:R-:W-:Y:S01]  /*6430*/  BPT.TRAP 0x1 ;  /* 0x000000040000795c */ /* 0x000fe20000300000 */
.L_x_119:
[----:B------:R-:W-:-:S04]  /*6440*/  UIADD3 UR4, UR5, 0x40, URZ ;  /* 0x0000004005047890 */ /* 0x000fc8000fffe03f */
[----:B------:R-:W-:-:S09]  /*6450*/  UPRMT UR4, UR36, 0x654, UR4 ;  /* 0x0000065424047896 */ /* 0x000fd20008000004 */
[----:B------:R-:W-:Y:S01]  /*6460*/  SYNCS.ARRIVE.TRANS64.RED.A1T0 RZ, [UR4], RZ ;  /* 0x000000ffffff79a7 */ /* 0x000fe20008100404 */
[----:B------:R-:W-:Y:S05]  /*6470*/  @!P2 BRA `(.L_x_120) ;  /* 0x000000000004a947 */ /* 0x000fea0003800000 */
[----:B------:R-:W-:Y:S01]  /*6480*/  BPT.TRAP 0x1 ;  /* 0x000000040000795c */ /* 0x000fe20000300000 */
.L_x_120:
[----:B------:R-:W3:Y:S02]  /*6490*/  SYNCS.PHASECHK.TRANS64.TRYWAIT P1, [UR5+0x68], R4 ;  /* 0x00006804ff0075a7 */ /* 0x000ee40008020145 */
[----:B---3--:R-:W-:Y:S05]  /*64a0*/  @!P1 BRA `(.L_x_121) ;  /* 0x0000001c00bc9947 */ /* 0x008fea0003800000 */
.L_x_173:
[----:B------:R-:W-:Y:S04]  /*64b0*/  BSSY B0, `(.L_x_122) ;  /* 0x0000010000007945 */ /* 0x000fe80003800000 */
[----:B------:R-:W-:Y:S05]  /*64c0*/  @!P0 BRA `(.L_x_123) ;  /* 0x0000000000388947 */ /* 0x000fea0003800000 */
[----:B------:R-:W-:Y:S01]  /*64d0*/  UIADD3 UR16, UP0, UR6, 0x3f0, URZ ;  /* 0x000003f006107890 */ /* 0x000fe2000ff1e03f */
[----:B------:R-:W-:Y:S01]  /*64e0*/  R2UR UR12, R13 ;  /* 0x000000000d0c72ca */ /* 0x000fe200000e0000 */
[----:B------:R-:W-:Y:S02]  /*64f0*/  UIADD3 UR11, UR19, 0x80, URZ ;  /* 0x00000080130b7890 */ /* 0x000fe4000fffe03f */
[----:B------:R-:W-:Y:S02]  /*6500*/  UIADD3 UR8, UR5, 0x2200, URZ ;  /* 0x0000220005087890 */ /* 0x000fe4000fffe03f */
[----:B------:R-:W-:Y:S02]  /*6510*/  UIADD3 UR9, UR5, 0x48, URZ ;  /* 0x0000004805097890 */ /* 0x000fe4000fffe03f */
[----:B------:R-:W-:Y:S01]  /*6520*/  UIADD3.X UR17, URZ, UR7, URZ, UP0, !UPT ;  /* 0x000000073f117290 */ /* 0x000fe200087fe43f */
[----:B------:R-:W-:Y:S01]  /*6530*/  UMOV UR20, 0x0 ;  /* 0x0000000000147882 */ /* 0x000fe20000000000 */
[----:B------:R-:W-:Y:S01]  /*6540*/  UMOV UR21, 0x10000000 ;  /* 0x1000000000157882 */ /* 0x000fe20000000000 */
[----:B------:R-:W-:-:S06]  /*6550*/  UMOV UR10, UR18 ;  /* 0x00000012000a7c82 */ /* 0x000fcc0008000000 */
[----:B------:R3:W-:Y:S02]  /*6560*/  UTMALDG.3D [UR8], [UR16], desc[UR20] ;  /* 0x00001408100075b4 */ /* 0x0007e40008011000 */
[----:B---3--:R-:W-:Y:S05]  /*6570*/  @!P2 BRA `(.L_x_124) ;  /* 0x000000000004a947 */ /* 0x008fea0003800000 */
[----:B------:R-:W-:Y:S01]  /*6580*/  BPT.TRAP 0x1 ;  /* 0x000000040000795c */ /* 0x000fe20000300000 */
.L_x_124:
[----:B-12---:R-:W1:Y:S02]  /*6590*/  LDC R5, c[0x0][0x800] ;  /* 0x00020000ff057b82 */ /* 0x006e640000000800 */
[----:B-1----:R3:W-:Y:S02]  /*65a0*/  SYNCS.ARRIVE.TRANS64.RED.A0TR RZ, [UR5+0x48], R5 ;  /* 0x00004805ffff79a7 */ /* 0x0027e40008300405 */
.L_x_123:
[----:B------:R-:W-:Y:S05]  /*65b0*/  BSYNC B0 ;  /* 0x0000000000007941 */ /* 0x000fea0003800000 */
.L_x_122:
[----:B------:R-:W-:Y:S05]  /*65c0*/  @!P2 BRA `(.L_x_125) ;  /* 0x000000000004a947 */ /* 0x000fea0003800000 */
[----:B------:R-:W-:Y:S01]  /*65d0*/  BPT.TRAP 0x1 ;  /* 0x000000040000795c */ /* 0x000fe20000300000 */
.L_x_125:
[----:B------:R-:W-:Y:S02]  /*65e0*/  UIADD3 UR4, UR5, 0x48, URZ ;  /* 0x0000004805047890 */ /* 0x000fe4000fffe03f */
[----:B------:R-:W-:Y:S02]  /*65f0*/  UIADD3 UR10, UR18, 0x20, URZ ;  /* 0x00000020120a7890 */ /* 0x000fe4000fffe03f */
[----:B------:R-:W-:-:S09]  /*6600*/  UPRMT UR4, UR36, 0x654, UR4 ;  /* 0x0000065424047896 */ /* 0x000fd20008000004 */
[----:B------:R-:W-:Y:S01]  /*6610*/  SYNCS.ARRIVE.TRANS64.RED.A1T0 RZ, [UR4], RZ ;  /* 0x000000ffffff79a7 */ /* 0x000fe20008100404 */
[----:B------:R-:W-:Y:S05]  /*6620*/  @!P2 BRA `(.L_x_126) ;  /* 0x000000000004a947 */ /* 0x000fea0003800000 */
[----:B------:R-:W-:Y:S01]  /*6630*/  BPT.TRAP 0x1 ;  /* 0x000000040000795c */ /* 0x000fe20000300000 */
.L_x_126:
[----:B------:R-:W4:Y:S02]  /*6640*/  SYNCS.PHASECHK.TRANS64.TRYWAIT P1, [UR5+0x70], R4 ;  /* 0x00007004ff0075a7 */ /* 0x000f240008020145 */
[----:B----4-:R-:W-:Y:S05]  /*6650*/  @!P1 BRA `(.L_x_127) ;  /* 0x0000001c00689947 */ /* 0x010fea0003800000 */
.L_x_174:
        /* <DEDUP_REMOVED lines=8> */
[----:B------:R-:W-:Y:S01]  /*66e0*/  UMOV UR21, 0x10000000 ;  /* 0x1000000000157882 */ /* 0x000fe20000000000 */
[----:B------:R-:W-:-:S06]  /*66f0*/  UMOV UR11, UR19 ;  /* 0x00000013000b7c82 */ /* 0x000fcc0008000000 */
[----:B------:R4:W-:Y:S02]  /*6700*/  UTMALDG.3D [UR8], [UR16], desc[UR20] ;  /* 0x00001408100075b4 */ /* 0x0009e40008011000 */
[----:B----4-:R-:W-:Y:S05]  /*6710*/  @!P2 BRA `(.L_x_130) ;  /* 0x000000000004a947 */ /* 0x010fea0003800000 */
[----:B------:R-:W-:Y:S01]  /*6720*/  BPT.TRAP 0x1 ;  /* 0x000000040000795c */ /* 0x000fe20000300000 */
.L_x_130:
[----:B-123--:R-:W1:Y:S02]  /*6730*/  LDC R5, c[0x0][0x800] ;  /* 0x00020000ff057b82 */ /* 0x00ee640000000800 */
[----:B-1----:R4:W-:Y:S02]  /*6740*/  SYNCS.ARRIVE.TRANS64.RED.A0TR RZ, [UR5+0x50], R5 ;  /* 0x00005005ffff79a7 */ /* 0x0029e40008300405 */
.L_x_129:
[----:B------:R-:W-:Y:S05]  /*6750*/  BSYNC B0 ;  /* 0x0000000000007941 */ /* 0x000fea0003800000 */
.L_x_128:
[----:B------:R-:W-:Y:S05]  /*6760*/  @!P2 BRA `(.L_x_131) ;  /* 0x000000000004a947 */ /* 0x000fea0003800000 */
[----:B------:R-:W-:Y:S01]  /*6770*/  BPT.TRAP 0x1 ;  /* 0x000000040000795c */ /* 0x000fe20000300000 */
.L_x_131:
[----:B------:R-:W-:-:S04]  /*6780*/  UIADD3 UR4, UR5, 0x50, URZ ;  /* 0x0000005005047890 */ /* 0x000fc8000fffe03f */
[----:B------:R-:W-:-:S09]  /*6790*/  UPRMT UR4, UR36, 0x654, UR4 ;  /* 0x0000065424047896 */ /* 0x000fd20008000004 */
[----:B------:R-:W-:Y:S01]  /*67a0*/  SYNCS.ARRIVE.TRANS64.RED.A1T0 RZ, [UR4], RZ ;  /* 0x000000ffffff79a7 */ /* 0x000fe20008100404 */
[----:B------:R-:W-:Y:S05]  /*67b0*/  @!P2 BRA `(.L_x_132) ;  /* 0x000000000004a947 */ /* 0x000fea0003800000 */
[----:B------:R-:W-:Y:S01]  /*67c0*/  BPT.TRAP 0x1 ;  /* 0x000000040000795c */ /* 0x000fe20000300000 */
.L_x_132:
[----:B------:R-:W5:Y:S02]  /*67d0*/  SYNCS.PHASECHK.TRANS64.TRYWAIT P1, [UR5+0x78], R4 ;  /* 0x00007804ff0075a7 */ /* 0x000f640008020145 */
[----:B-----5:R-:W-:Y:S05]  /*67e0*/  @!P1 BRA `(.L_x_133) ;  /* 0x0000001c001c9947 */ /* 0x020fea0003800000 */
.L_x_175:
[----:B------:R-:W-:Y:S04]  /*67f0*/  BSSY B0, `(.L_x_134) ;  /* 0x000000f000007945 */ /* 0x000fe80003800000 */
[----:B------:R-:W-:Y:S05]  /*6800*/  @!P0 BRA `(.L_x_135) ;  /* 0x0000000000348947 */ /* 0x000fea0003800000 */
[----:B------:R-:W-:Y:S01]  /*6810*/  R2UR UR12, R13 ;  /* 0x000000000d0c72ca */ /* 0x000fe200000e0000 */
[----:B------:R-:W-:Y:S02]  /*6820*/  UIADD3 UR16, UP0, UR6, 0x3f0, URZ ;  /* 0x000003f006107890 */ /* 0x000fe4000ff1e03f */
[----:B------:R-:W-:Y:S02]  /*6830*/  UIADD3 UR11, UR19, 0x80, URZ ;  /* 0x00000080130b7890 */ /* 0x000fe4000fffe03f */
[----:B------:R-:W-:Y:S02]  /*6840*/  UIADD3 UR8, UR5, 0x6200, URZ ;  /* 0x0000620005087890 */ /* 0x000fe4000fffe03f */
[----:B------:R-:W-:Y:S02]  /*6850*/  UIADD3 UR9, UR5, 0x58, URZ ;  /* 0x0000005805097890 */ /* 0x000fe4000fffe03f */
[----:B------:R-:W-:Y:S01]  /*6860*/  UIADD3.X UR17, URZ, UR7, URZ, UP0, !UPT ;  /* 0x000000073f117290 */ /* 0x000fe200087fe43f */
[----:B------:R-:W-:Y:S01]  /*6870*/  UMOV UR20, 0x0 ;  /* 0x0000000000147882 */ /* 0x000fe20000000000 */
[----:B------:R-:W-:-:S07]  /*6880*/  UMOV UR21, 0x10000000 ;  /* 0x1000000000157882 */ /* 0x000fce0000000000 */
[----:B------:R1:W-:Y:S02]  /*6890*/  UTMALDG.3D [UR8], [UR16], desc[UR20] ;  /* 0x00001408100075b4 */ /* 0x0003e40008011000 */
[----:B-1----:R-:W-:Y:S05]  /*68a0*/  @!P2 BRA `(.L_x_136) ;  /* 0x000000000004a947 */ /* 0x002fea0003800000 */
[----:B------:R-:W-:Y:S01]  /*68b0*/  BPT.TRAP 0x1 ;  /* 0x000000040000795c */ /* 0x000fe20000300000 */
.L_x_136:
[----:B------:R-:W1:Y:S02]  /*68c0*/  LDC R4, c[0x0][0x800] ;  /* 0x00020000ff047b82 */ /* 0x000e640000000800 */
[----:B-1----:R1:W-:Y:S02]  /*68d0*/  SYNCS.ARRIVE.TRANS64.RED.A0TR RZ, [UR5+0x58], R4 ;  /* 0x00005804ffff79a7 */ /* 0x0023e40008300405 */
.L_x_135:
[----:B------:R-:W-:Y:S05]  /*68e0*/  BSYNC B0 ;  /* 0x0000000000007941 */ /* 0x000fea0003800000 */
.L_x_134:
[----:B------:R-:W-:Y:S05]  /*68f0*/  @!P2 BRA `(.L_x_137) ;  /* 0x000000000004a947 */ /* 0x000fea0003800000 */
[----:B------:R-:W-:Y:S01]  /*6900*/  BPT.TRAP 0x1 ;  /* 0x000000040000795c */ /* 0x000fe20000300000 */
.L_x_137:
[----:B------:R-:W-:Y:S01]  /*6910*/  IADD3 R16, P0, R16, UR38, RZ ;  /* 0x0000002610107c10 */ /* 0x000fe2000ff1e0ff */
[----:B------:R-:W-:Y:S01]  /*6920*/  UIADD3 UR4, UR5, 0x58, URZ ;  /* 0x0000005805047890 */ /* 0x000fe2000fffe03f */
[----:B------:R-:W-:Y:S01]  /*6930*/  LOP3.LUT R8, R8, 0x1, RZ, 0x3c, !PT ;  /* 0x0000000108087812 */ /* 0x000fe200078e3cff */
[----:B------:R-:W-:Y:S01]  /*6940*/  IMAD.MOV.U32 R21, RZ, RZ, -0x1 ;  /* 0xffffffffff157424 */ /* 0x000fe200078e00ff */
[----:B------:R-:W-:Y:S01]  /*6950*/  IADD3.X R17, R17, UR37, RZ, P0, !PT ;  /* 0x0000002511117c10 */ /* 0x000fe200087fe4ff */
[----:B------:R-:W-:Y:S01]  /*6960*/  UPRMT UR4, UR36, 0x654, UR4 ;  /* 0x0000065424047896 */ /* 0x000fe20008000004 */
[----:B------:R-:W-:Y:S01]  /*6970*/  ISETP.GE.U32.AND P0, PT, R16, UR22, PT ;  /* 0x0000001610007c0c */ /* 0x000fe2000bf06070 */
[----:B------:R-:W-:Y:S01]  /*6980*/  IMAD.MOV.U32 R20, RZ, RZ, -0x1 ;  /* 0xffffffffff147424 */ /* 0x000fe200078e00ff */
[----:B-1----:R-:W-:Y:S01]  /*6990*/  PRMT R4, RZ, 0x7610, R4 ;  /* 0x00007610ff047816 */ /* 0x002fe20000000004 */
[----:B------:R-:W-:Y:S01]  /*69a0*/  IMAD.MOV.U32 R13, RZ, RZ, -0x1 ;  /* 0xffffffffff0d7424 */ /* 0x000fe200078e00ff */
[----:B------:R-:W-:-:S04]  /*69b0*/  ISETP.GE.U32.AND.EX P0, PT, R17, UR23, PT, P0 ;  /* 0x0000001711007c0c */ /* 0x000fc8000bf06100 */
[----:B------:R-:W-:Y:S09]  /*69c0*/  SYNCS.ARRIVE.TRANS64.RED.A1T0 RZ, [UR4], RZ ;  /* 0x000000ffffff79a7 */ /* 0x000ff20008100404 */
[----:B------:R-:W-:Y:S05]  /*69d0*/  @P0 BRA `(.L_x_138) ;  /* 0x0000000400580947 */ /* 0x000fea0003800000 */
[----:B------:R-:W1:Y:S01]  /*69e0*/  S2R R13, SR_CTAID.X ;  /* 0x00000000000d7919 */ /* 0x000e620000002500 */
[----:B------:R-:W5:Y:S01]  /*69f0*/  LDC.64 R14, c[0x0][0x8d0] ;  /* 0x00023400ff0e7b82 */ /* 0x000f620000000a00 */
[----:B------:R-:W-:Y:S01]  /*6a00*/  ULDC UR4, c[0x0][0x150] ;  /* 0x0000540000047ab9 */ /* 0x000fe20000000800 */
[----:B------:R-:W-:Y:S01]  /*6a10*/  IMAD.MOV.U32 R22, RZ, RZ, R17 ;  /* 0x000000ffff167224 */ /* 0x000fe200078e0011 */
[----:B------:R-:W2:Y:S05]  /*6a20*/  S2R R20, SR_CTAID.Y ;  /* 0x0000000000147919 */ /* 0x000eaa0000002600 */
[----:B------:R-:W3:Y:S08]  /*6a30*/  LDC R6, c[0x0][0x144] ;  /* 0x00005100ff067b82 */ /* 0x000ef00000000800 */
[----:B------:R-:W3:Y:S01]  /*6a40*/  LDC R21, c[0x0][0x8d8] ;  /* 0x00023600ff157b82 */ /* 0x000ee20000000800 */
[----:B-----5:R-:W-:-:S04]  /*6a50*/  ISETP.NE.U32.AND P0, PT, R14, RZ, PT ;  /* 0x000000ff0e00720c */ /* 0x020fc80003f05070 */
[----:B------:R-:W-:Y:S02]  /*6a60*/  ISETP.NE.AND.EX P0, PT, R15, RZ, PT, P0 ;  /* 0x000000ff0f00720c */ /* 0x000fe40003f05300 */
[----:B-1----:R-:W-:Y:S02]  /*6a70*/  I2FP.F32.U32 R4, R13 ;  /* 0x0000000d00047245 */ /* 0x002fe40000201000 */
[----:B--2---:R-:W-:-:S03]  /*6a80*/  I2FP.F32.U32 R18, R20 ;  /* 0x0000001400127245 */ /* 0x004fc60000201000 */
[----:B------:R-:W-:-:S06]  /*6a90*/  FMUL R4, R4, UR4 ;  /* 0x0000000404047c20 */ /* 0x000fcc0008400000 */
[----:B------:R-:W3:Y:S02]  /*6aa0*/  F2I.U32.TRUNC.NTZ R4, R4 ;  /* 0x0000000400047305 */ /* 0x000ee4000020f000 */
[----:B---34-:R-:W-:-:S04]  /*6ab0*/  IMAD.MOV R5, RZ, RZ, -R4 ;  /* 0x000000ffff057224 */ /* 0x018fc800078e0a04 */
[----:B------:R-:W-:Y:S02]  /*6ac0*/  IMAD R13, R6, R5, R13 ;  /* 0x00000005060d7224 */ /* 0x000fe400078e020d */
[----:B------:R-:W-:Y:S01]  /*6ad0*/  IMAD.MOV.U32 R6, RZ, RZ, R16 ;  /* 0x000000ffff067224 */ /* 0x000fe200078e0010 */
[----:B------:R-:W-:Y:S06]  /*6ae0*/  @!P0 BRA `(.L_x_139) ;  /* 0x0000000000308947 */ /* 0x000fec0003800000 */
[----:B------:R-:W1:Y:S02]  /*6af0*/  LDC R5, c[0x0][0x8dc] ;  /* 0x00023700ff057b82 */ /* 0x000e640000000800 */
[----:B-1----:R-:W-:-:S05]  /*6b00*/  IADD3 R5, P0, R16, R5, RZ ;  /* 0x0000000510057210 */ /* 0x002fca0007f1e0ff */
[----:B------:R-:W-:-:S04]  /*6b10*/  IMAD.X R23, RZ, RZ, R17, P0 ;  /* 0x000000ffff177224 */ /* 0x000fc800000e0611 */
[----:B------:R-:W-:-:S04]  /*6b20*/  IMAD.WIDE.U32 R6, R23, R14, RZ ;  /* 0x0000000e17067225 */ /* 0x000fc800078e00ff */
[----:B------:R-:W-:-:S04]  /*6b30*/  IMAD.WIDE.U32 R6, P0, R5, R15, R6 ;  /* 0x0000000f05067225 */ /* 0x000fc80007800006 */
[----:B------:R-:W-:-:S04]  /*6b40*/  IMAD.WIDE.U32 R4, R5, R14, RZ ;  /* 0x0000000e05047225 */ /* 0x000fc800078e00ff */
[----:B------:R-:W-:Y:S01]  /*6b50*/  IMAD.MOV.U32 R4, RZ, RZ, R7 ;  /* 0x000000ffff047224 */ /* 0x000fe200078e0007 */
[----:B------:R-:W-:Y:S01]  /*6b60*/  IADD3 RZ, P1, R5, R6, RZ ;  /* 0x0000000605ff7210 */ /* 0x000fe20007f3e0ff */
[----:B------:R-:W-:-:S04]  /*6b70*/  IMAD.X R5, RZ, RZ, RZ, P0 ;  /* 0x000000ffff057224 */ /* 0x000fc800000e06ff */
[----:B------:R-:W-:-:S04]  /*6b80*/  IMAD.WIDE.U32.X R4, R23, R15, R4, P1 ;  /* 0x0000000f17047225 */ /* 0x000fc800008e0404 */
[----:B------:R-:W-:Y:S01]  /*6b90*/  IMAD.MOV.U32 R22, RZ, RZ, R5 ;  /* 0x000000ffff167224 */ /* 0x000fe200078e0005 */
[----:B------:R-:W-:-:S07]  /*6ba0*/  MOV R6, R4 ;  /* 0x0000000400067202 */ /* 0x000fce0000000f00 */
.L_x_139:
[----:B------:R-:W-:Y:S01]  /*6bb0*/  ULDC UR4, c[0x0][0x154] ;  /* 0x0000550000047ab9 */ /* 0x000fe20000000800 */
[----:B------:R-:W1:Y:S01]  /*6bc0*/  LDC R7, c[0x0][0x148] ;  /* 0x00005200ff077b82 */ /* 0x000e620000000800 */
[----:B------:R-:W-:Y:S01]  /*6bd0*/  FMUL R14, R18, UR4 ;  /* 0x00000004120e7c20 */ /* 0x000fe20008400000 */
[----:B------:R-:W-:Y:S02]  /*6be0*/  ISETP.NE.AND P2, PT, R2, 0x1, PT ;  /* 0x000000010200780c */ /* 0x000fe40003f45270 */
[-CC-:B------:R-:W-:Y:S02]  /*6bf0*/  SHF.R.U64 R18, R6, R21.reuse, R22.reuse ;  /* 0x0000001506127219 */ /* 0x180fe40000001216 */
[----:B------:R-:W-:Y:S01]  /*6c00*/  SHF.R.U32.HI R21, RZ, R21, R22 ;  /* 0x00000015ff157219 */ /* 0x000fe20000011616 */
[----:B------:R-:W2:Y:S01]  /*6c10*/  F2I.U32.TRUNC.NTZ R14, R14 ;  /* 0x0000000e000e7305 */ /* 0x000ea2000020f000 */
[----:B------:R-:W3:Y:S01]  /*6c20*/  LDC.64 R4, c[0x0][0x8c8] ;  /* 0x00023200ff047b82 */ /* 0x000ee20000000a00 */
[----:B------:R-:W-:-:S05]  /*6c30*/  IADD3 R23, P0, RZ, -R18, RZ ;  /* 0x80000012ff177210 */ /* 0x000fca0007f1e0ff */
[----:B------:R-:W-:Y:S02]  /*6c40*/  IMAD.X R21, RZ, RZ, ~R21, P0 ;  /* 0x000000ffff157224 */ /* 0x000fe400000e0e15 */
[----:B------:R-:W4:Y:S01]  /*6c50*/  LDC R22, c[0x0][0x8c0] ;  /* 0x00023000ff167b82 */ /* 0x000f220000000800 */
[----:B--2---:R-:W-:-:S07]  /*6c60*/  IMAD.MOV R15, RZ, RZ, -R14 ;  /* 0x000000ffff0f7224 */ /* 0x004fce00078e0a0e */
[----:B------:R-:W2:Y:S01]  /*6c70*/  LDC R27, c[0x0][0x900] ;  /* 0x00024000ff1b7b82 */ /* 0x000ea20000000800 */
[----:B-1----:R-:W-:-:S07]  /*6c80*/  @P2 IMAD R13, R7, R15, R20 ;  /* 0x0000000f070d2224 */ /* 0x002fce00078e0214 */
[----:B------:R-:W1:Y:S01]  /*6c90*/  LDC.64 R14, c[0x0][0x8e8] ;  /* 0x00023a00ff0e7b82 */ /* 0x000e620000000a00 */
[----:B---3--:R-:W-:-:S04]  /*6ca0*/  IMAD R6, R21, R4, RZ ;  /* 0x0000000415067224 */ /* 0x008fc800078e02ff */
[C---:B------:R-:W-:Y:S02]  /*6cb0*/  IMAD R7, R23.reuse, R5, R6 ;  /* 0x0000000517077224 */ /* 0x040fe400078e0206 */
[----:B------:R-:W-:Y:S01]  /*6cc0*/  IMAD.WIDE.U32 R4, R23, R4, R16 ;  /* 0x0000000417047225 */ /* 0x000fe200078e0010 */
[----:B------:R-:W3:Y:S03]  /*6cd0*/  LDC R6, c[0x0][0x8b0] ;  /* 0x00022c00ff067b82 */ /* 0x000ee60000000800 */
[----:B------:R-:W-:-:S05]  /*6ce0*/  IMAD.IADD R5, R5, 0x1, R7 ;  /* 0x0000000105057824 */ /* 0x000fca00078e0207 */
[-CC-:B----4-:R-:W-:Y:S01]  /*6cf0*/  SHF.R.U64 R26, R4, R22.reuse, R5.reuse ;  /* 0x00000016041a7219 */ /* 0x190fe20000001205 */
[----:B------:R-:W4:Y:S01]  /*6d00*/  LDC R25, c[0x0][0x8f0] ;  /* 0x00023c00ff197b82 */ /* 0x000f220000000800 */
[----:B------:R-:W-:Y:S02]  /*6d10*/  SHF.R.U32.HI R5, RZ, R22, R5 ;  /* 0x00000016ff057219 */ /* 0x000fe40000011605 */
[----:B-1----:R-:W-:-:S05]  /*6d20*/  ISETP.NE.U32.AND P0, PT, R14, RZ, PT ;  /* 0x000000ff0e00720c */ /* 0x002fca0003f05070 */
[----:B------:R-:W1:Y:S01]  /*6d30*/  LDC R24, c[0x0][0x8e0] ;  /* 0x00023800ff187b82 */ /* 0x000e620000000800 */
[----:B------:R-:W-:Y:S02]  /*6d40*/  ISETP.NE.AND.EX P0, PT, R15, RZ, PT, P0 ;  /* 0x000000ff0f00720c */ /* 0x000fe40003f05300 */
[----:B---3--:R-:W-:-:S05]  /*6d50*/  SHF.R.U64 R23, R26, R6, R5 ;  /* 0x000000061a177219 */ /* 0x008fca0000001205 */
[----:B------:R-:W3:Y:S01]  /*6d60*/  LDC R22, c[0x0][0x8b8] ;  /* 0x00022e00ff167b82 */ /* 0x000ee20000000800 */
[----:B------:R-:W-:-:S04]  /*6d70*/  SHF.R.U32.HI R4, RZ, R6, R5 ;  /* 0x00000006ff047219 */ /* 0x000fc80000011605 */
[-CC-:B--2---:R-:W-:Y:S02]  /*6d80*/  SHF.R.U64 R21, R23, R27.reuse, R4.reuse ;  /* 0x0000001b17157219 */ /* 0x184fe40000001204 */
[----:B------:R-:W-:Y:S01]  /*6d90*/  SHF.R.U32.HI R27, RZ, R27, R4 ;  /* 0x0000001bff1b7219 */ /* 0x000fe20000011604 */
[----:B------:R-:W2:Y:S02]  /*6da0*/  LDC R20, c[0x0][0x8a8] ;  /* 0x00022a00ff147b82 */ /* 0x000ea40000000800 */
[----:B------:R-:W-:Y:S02]  /*6db0*/  IMAD.MOV.U32 R4, RZ, RZ, R21 ;  /* 0x000000ffff047224 */ /* 0x000fe400078e0015 */
[----:B------:R-:W-:Y:S01]  /*6dc0*/  IMAD.MOV.U32 R5, RZ, RZ, R27 ;  /* 0x000000ffff057224 */ /* 0x000fe200078e001b */
[----:B----4-:R-:W-:Y:S06]  /*6dd0*/  @!P0 BRA `(.L_x_140) ;  /* 0x0000000000288947 */ /* 0x010fec0003800000 */
[----:B------:R-:W4:Y:S02]  /*6de0*/  LDC R4, c[0x0][0x8f4] ;  /* 0x00023d00ff047b82 */ /* 0x000f240000000800 */
[----:B----4-:R-:W-:-:S05]  /*6df0*/  IADD3 R5, P0, R21, R4, RZ ;  /* 0x0000000415057210 */ /* 0x010fca0007f1e0ff */
[----:B------:R-:W-:-:S04]  /*6e00*/  IMAD.X R27, RZ, RZ, R27, P0 ;  /* 0x000000ffff1b7224 */ /* 0x000fc800000e061b */
[----:B------:R-:W-:-:S04]  /*6e10*/  IMAD.WIDE.U32 R6, R27, R14, RZ ;  /* 0x0000000e1b067225 */ /* 0x000fc800078e00ff */
[----:B------:R-:W-:-:S04]  /*6e20*/  IMAD.WIDE.U32 R6, P0, R5, R15, R6 ;  /* 0x0000000f05067225 */ /* 0x000fc80007800006 */
[----:B------:R-:W-:-:S04]  /*6e30*/  IMAD.WIDE.U32 R4, R5, R14, RZ ;  /* 0x0000000e05047225 */ /* 0x000fc800078e00ff */
[----:B------:R-:W-:Y:S01]  /*6e40*/  IMAD.MOV.U32 R4, RZ, RZ, R7 ;  /* 0x000000ffff047224 */ /* 0x000fe200078e0007 */
[----:B------:R-:W-:Y:S01]  /*6e50*/  IADD3 RZ, P1, R5, R6, RZ ;  /* 0x0000000605ff7210 */ /* 0x000fe20007f3e0ff */
[----:B------:R-:W-:-:S04]  /*6e60*/  IMAD.X R5, RZ, RZ, RZ, P0 ;  /* 0x000000ffff057224 */ /* 0x000fc800000e06ff */
[----:B------:R-:W-:-:S08]  /*6e70*/  IMAD.WIDE.U32.X R4, R27, R15, R4, P1 ;  /* 0x0000000f1b047225 */ /* 0x000fd000008e0404 */
.L_x_140:
[----:B------:R-:W-:Y:S02]  /*6e80*/  SHF.R.U64 R25, R4, R25, R5 ;  /* 0x0000001904197219 */ /* 0x000fe40000001205 */
[----:B------:R-:W-:Y:S02]  /*6e90*/  LOP3.LUT R4, R23, R12, RZ, 0xc0, !PT ;  /* 0x0000000c17047212 */ /* 0x000fe400078ec0ff */
[----:B------:R-:W-:Y:S01]  /*6ea0*/  LOP3.LUT R6, R26, R11, RZ, 0xc0, !PT ;  /* 0x0000000b1a067212 */ /* 0x000fe200078ec0ff */
[----:B------:R-:W-:Y:S02]  /*6eb0*/  IMAD.MOV R5, RZ, RZ, -R25 ;  /* 0x000000ffff057224 */ /* 0x000fe400078e0a19 */
[----:B------:R-:W-:Y:S02]  /*6ec0*/  IMAD R4, R9, R25, R4 ;  /* 0x0000001909047224 */ /* 0x000fe400078e0204 */
[----:B-1----:R-:W-:Y:S02]  /*6ed0*/  IMAD R21, R5, R24, R21 ;  /* 0x0000001805157224 */ /* 0x002fe400078e0215 */
[----:B---3--:R-:W-:-:S02]  /*6ee0*/  IMAD R13, R4, R22, R13 ;  /* 0x00000016040d7224 */ /* 0x008fc400078e020d */
[----:B--2---:R-:W-:Y:S02]  /*6ef0*/  IMAD R6, R21, R20, R6 ;  /* 0x0000001415067224 */ /* 0x004fe400078e0206 */
[----:B------:R-:W-:-:S03]  /*6f00*/  IMAD.MOV.U32 R4, RZ, RZ, 0x1 ;  /* 0x00000001ff047424 */ /* 0x000fc600078e00ff */
[----:B------:R-:W-:Y:S02]  /*6f10*/  SEL R20, R6, R13, !P2 ;  /* 0x0000000d06147207 */ /* 0x000fe40005000000 */
[----:B------:R-:W-:Y:S01]  /*6f20*/  SEL R21, R13, R6, !P2 ;  /* 0x000000060d157207 */ /* 0x000fe20005000000 */
[----:B------:R-:W-:-:S07]  /*6f30*/  IMAD.MOV.U32 R13, RZ, RZ, R18 ;  /* 0x000000ffff0d7224 */ /* 0x000fce00078e0012 */
.L_x_138:
[----:B------:R-:W-:-:S13]  /*6f40*/  LOP3.LUT P0, RZ, R4, 0xff, RZ, 0xc0, !PT ;  /* 0x000000ff04ff7812 */ /* 0x000fda000780c0ff */
[----:B------:R-:W-:Y:S05]  /*6f50*/  @P0 BRA `(.L_x_141) ;  /* 0xfffffff0005c0947 */ /* 0x000fea000383ffff */
.L_x_109:
[----:B------:R-:W-:-:S13]  /*6f60*/  ELECT P0, URZ, PT ;  /* 0x00000000003f782f */ /* 0x000fda0003800000 */
[----:B------:R-:W-:Y:S05]  /*6f70*/  @!P0 BRA `(.L_x_14) ;  /* 0x0000001000508947 */ /* 0x000fea0003800000 */
[----:B------:R-:W-:-:S04]  /*6f80*/  LOP3.LUT R19, R19, 0x2, RZ, 0xfc, !PT ;  /* 0x0000000213137812 */ /* 0x000fc800078efcff */
[----:B------:R-:W-:-:S13]  /*6f90*/  ISETP.NE.AND P1, PT, R19, 0x3, PT ;  /* 0x000000031300780c */ /* 0x000fda0003f25270 */
[----:B------:R-:W-:Y:S05]  /*6fa0*/  @!P1 BRA `(.L_x_142) ;  /* 0x0000000000049947 */ /* 0x000fea0003800000 */
[----:B------:R-:W-:Y:S01]  /*6fb0*/  BPT.TRAP 0x1 ;  /* 0x000000040000795c */ /* 0x000fe20000300000 */
.L_x_142:
[----:B-1---5:R-:W-:Y:S01]  /*6fc0*/  IMAD.U32 R3, RZ, RZ, UR36 ;  /* 0x00000024ff037e24 */ /* 0x022fe2000f8e00ff */
[----:B------:R-:W-:Y:S02]  /*6fd0*/  MOV R2, 0x400 ;  /* 0x0000040000027802 */ /* 0x000fe40000000f00 */
[----:B------:R-:W-:Y:S02]  /*6fe0*/  SHF.L.U32 R0, R8, 0x1f, RZ ;  /* 0x0000001f08007819 */ /* 0x000fe400000006ff */
[----:B------:R-:W-:-:S04]  /*6ff0*/  LEA R3, R3, R2, 0x18 ;  /* 0x0000000203037211 */ /* 0x000fc800078ec0ff */
[----:B------:R-:W1:Y:S02]  /*7000*/  SYNCS.PHASECHK.TRANS64.TRYWAIT P0, [R3+URZ+0x60], R0 ;  /* 0x00006000030075a7 */ /* 0x000e64000800017f */
[----:B-1----:R-:W-:Y:S05]  /*7010*/  @!P0 BRA `(.L_x_143) ;  /* 0x0000001400288947 */ /* 0x002fea0003800000 */
.L_x_176:
[----:B------:R-:W-:Y:S05]  /*7020*/  @!P1 BRA `(.L_x_144) ;  /* 0x0000000000049947 */ /* 0x000fea0003800000 */
[----:B------:R-:W-:Y:S01]  /*7030*/  BPT.TRAP 0x1 ;  /* 0x000000040000795c */ /* 0x000fe20000300000 */
.L_x_144:
[----:B------:R-:W1:Y:S02]  /*7040*/  SYNCS.PHASECHK.TRANS64.TRYWAIT P0, [R3+URZ+0x68], R0 ;  /* 0x00006800030075a7 */ /* 0x000e64000800017f */
[----:B-1----:R-:W-:Y:S05]  /*7050*/  @!P0 BRA `(.L_x_145) ;  /* 0x00000014002c8947 */ /* 0x002fea0003800000 */
.L_x_177:
[----:B------:R-:W-:Y:S05]  /*7060*/  @!P1 BRA `(.L_x_146) ;  /* 0x0000000000049947 */ /* 0x000fea0003800000 */
[----:B------:R-:W-:Y:S01]  /*7070*/  BPT.TRAP 0x1 ;  /* 0x000000040000795c */ /* 0x000fe20000300000 */
.L_x_146:
[----:B------:R-:W1:Y:S02]  /*7080*/  SYNCS.PHASECHK.TRANS64.TRYWAIT P0, [R3+URZ+0x70], R0 ;  /* 0x00007000030075a7 */ /* 0x000e64000800017f */
[----:B-1----:R-:W-:Y:S05]  /*7090*/  @!P0 BRA `(.L_x_147) ;  /* 0x0000001400308947 */ /* 0x002fea0003800000 */
.L_x_178:
[----:B------:R-:W-:Y:S05]  /*70a0*/  @!P1 BRA `(.L_x_148) ;  /* 0x0000000000049947 */ /* 0x000fea0003800000 */
[----:B------:R-:W-:Y:S01]  /*70b0*/  BPT.TRAP 0x1 ;  /* 0x000000040000795c */ /* 0x000fe20000300000 */
.L_x_148:
[----:B------:R-:W-:-:S07]  /*70c0*/  SHF.L.U32 R8, R8, 0x1f, RZ ;  /* 0x0000001f08087819 */ /* 0x000fce00000006ff */
.L_x_149:
[----:B------:R1:W1:Y:S02]  /*70d0*/  SYNCS.PHASECHK.TRANS64.TRYWAIT P0, [R3+URZ+0x78], R8 ;  /* 0x00007808030075a7 */ /* 0x000264000800017f */
[----:B-1----:R-:W-:Y:S05]  /*70e0*/  @!P0 NANOSLEEP.SYNCS 0x989680 ;  /* 0x009896800000895d */ /* 0x002fea0003900000 */
[----:B------:R-:W1:Y:S02]  /*70f0*/  @!P0 SYNCS.PHASECHK.TRANS64 P0, [R3+URZ+0x78], R8 ;  /* 0x00007808030085a7 */ /* 0x000e64000800007f */
[----:B-1----:R-:W-:Y:S05]  /*7100*/  @P0 BRA `(.L_x_14) ;  /* 0x0000000c00ec0947 */ /* 0x002fea0003800000 */
[----:B------:R-:W-:Y:S05]  /*7110*/  BRA `(.L_x_149) ;  /* 0xfffffffc00ec7947 */ /* 0x000fea000383ffff */
.L_x_104:
[----:B------:R-:W-:Y:S01]  /*7120*/  LOP3.LUT P0, RZ, R8, 0xff, RZ, 0xc0, !PT ;  /* 0x000000ff08ff7812 */ /* 0x000fe2000780c0ff */
[----:B------:R-:W-:Y:S01]  /*7130*/  IMAD.MOV.U32 R9, RZ, RZ, RZ ;  /* 0x000000ffff097224 */ /* 0x000fe200078e00ff */
[----:B------:R-:W-:-:S11]  /*7140*/  MOV R10, 0x1 ;  /* 0x00000001000a7802 */ /* 0x000fd60000000f00 */
[----:B------:R-:W-:Y:S05]  /*7150*/  @!P0 BRA `(.L_x_150) ;  /* 0x0000000c00248947 */ /* 0x000fea0003800000 */
[----:B------:R-:W2:Y:S01]  /*7160*/  LDC R0, c[0x0][0x28c] ;  /* 0x0000a300ff007b82 */ /* 0x000ea20000000800 */
[----:B------:R-:W-:Y:S01]  /*7170*/  ULDC UR7, c[0x0][0x900] ;  /* 0x0002400000077ab9 */ /* 0x000fe20000000800 */
[----:B------:R-:W-:Y:S01]  /*7180*/  UMOV UR8, 0xffffffff ;  /* 0xffffffff00087882 */ /* 0x000fe20000000000 */
[----:B------:R-:W-:Y:S01]  /*7190*/  BSSY B0, `(.L_x_150) ;  /* 0x00000c5000007945 */ /* 0x000fe20003800000 */
[----:B-1----:R-:W-:Y:S01]  /*71a0*/  USHF.L.U32 UR4, UR36, 0x5, URZ ;  /* 0x0000000524047899 */ /* 0x002fe2000800063f */
[----:B------:R-:W-:Y:S01]  /*71b0*/  LOP3.LUT R11, R22, 0x2, RZ, 0xfc, !PT ;  /* 0x00000002160b7812 */ /* 0x000fe200078efcff */
[----:B------:R-:W-:Y:S01]  /*71c0*/  USHF.L.U32 UR5, UR36, 0xb, URZ ;  /* 0x0000000b24057899 */ /* 0x000fe2000800063f */
[----:B------:R-:W-:Y:S01]  /*71d0*/  IMAD.MOV.U32 R10, RZ, RZ, 0x1 ;  /* 0x00000001ff0a7424 */ /* 0x000fe200078e00ff */
[----:B------:R-:W-:Y:S01]  /*71e0*/  USHF.L.U32 UR8, UR8, UR7, URZ ;  /* 0x0000000708087299 */ /* 0x000fe2000800063f */
[----:B------:R-:W-:Y:S01]  /*71f0*/  IMAD.MOV.U32 R9, RZ, RZ, RZ ;  /* 0x000000ffff097224 */ /* 0x000fe200078e00ff */
[----:B------:R-:W-:Y:S01]  /*7200*/  ULDC UR6, c[0x0][0x8a8] ;  /* 0x00022a0000067ab9 */ /* 0x000fe20000000800 */
[----:B------:R-:W-:Y:S01]  /*7210*/  UMOV UR9, 0x1 ;  /* 0x0000000100097882 */ /* 0x000fe20000000000 */
[----:B------:R-:W-:-:S02]  /*7220*/  ULOP3.LUT UR4, UR4, 0x20, URZ, 0xc0, !UPT ;  /* 0x0000002004047892 */ /* 0x000fc4000f8ec03f */
[----:B------:R-:W-:Y:S02]  /*7230*/  ULOP3.LUT UR5, UR5, 0x800, URZ, 0xc0, !UPT ;  /* 0x0000080005057892 */ /* 0x000fe4000f8ec03f */
[----:B------:R-:W-:Y:S02]  /*7240*/  UIADD3 UR17, UR6, -0x1, URZ ;  /* 0xffffffff06117890 */ /* 0x000fe4000fffe03f */
[----:B------:R-:W-:Y:S02]  /*7250*/  USHF.L.U32 UR19, UR9, UR7, URZ ;  /* 0x0000000709137299 */ /* 0x000fe4000800063f */
[----:B------:R-:W-:Y:S01]  /*7260*/  ULOP3.LUT UR18, URZ, UR8, URZ, 0x33, !UPT ;  /* 0x000000083f127292 */ /* 0x000fe2000f8e333f */
[----:B------:R-:W-:Y:S01]  /*7270*/  ULDC.64 UR22, c[0x0][0x198] ;  /* 0x0000660000167ab9 */ /* 0x000fe20000000a00 */
[----:B--2---:R-:W-:-:S05]  /*7280*/  VIADD R0, R0, 0x3f ;  /* 0x0000003f00007836 */ /* 0x004fca0000000000 */
[----:B------:R-:W-:-:S04]  /*7290*/  SHF.R.S32.HI R3, RZ, 0x1f, R0 ;  /* 0x0000001fff037819 */ /* 0x000fc80000011400 */
[----:B------:R-:W-:Y:S01]  /*72a0*/  LEA.HI R3, R3, R0, RZ, 0x6 ;  /* 0x0000000003037211 */ /* 0x000fe200078f30ff */
[----:B------:R-:W-:-:S03]  /*72b0*/  IMAD.MOV.U32 R0, RZ, RZ, 0x1 ;  /* 0x00000001ff007424 */ /* 0x000fc600078e00ff */
[--C-:B------:R-:W-:Y:S02]  /*72c0*/  SHF.R.S32.HI R8, RZ, 0x6, R3.reuse ;  /* 0x00000006ff087819 */ /* 0x100fe40000011403 */
[----:B------:R-:W-:-:S03]  /*72d0*/  PRMT R3, R0, 0x7610, R3 ;  /* 0x0000761000037816 */ /* 0x000fc60000000003 */
[----:B------:R-:W-:-:S07]  /*72e0*/  VIADD R0, R8, 0x1 ;  /* 0x0000000108007836 */ /* 0x000fce0000000000 */
.L_x_161:
[----:B------:R-:W-:-:S03]  /*72f0*/  UMOV UR6, 0xffffffff ;  /* 0xffffffff00067882 */ /* 0x000fc60000000000 */
[----:B------:R-:W-:Y:S05]  /*7300*/  BRA.DIV UR6, `(.L_x_151) ;  /* 0x0000001206a87947 */ /* 0x000fea000b800000 */
[----:B------:R-:W-:-:S13]  /*7310*/  ELECT P6, URZ, PT ;  /* 0x00000000003f782f */ /* 0x000fda00038c0000 */
.L_x_181:
[----:B------:R-:W1:Y:S01]  /*7320*/  LDC R4, c[0x0][0x28c] ;  /* 0x0000a300ff047b82 */ /* 0x000e620000000800 */
[----:B------:R-:W-:Y:S01]  /*7330*/  BSSY B1, `(.L_x_152) ;  /* 0x0000038000017945 */ /* 0x000fe20003800000 */
[----:B-1----:R-:W-:-:S13]  /*7340*/  ISETP.LT.OR P6, PT, R4, 0x1, !P6 ;  /* 0x000000010400780c */ /* 0x002fda00077c1670 */
[----:B------:R-:W-:Y:S05]  /*7350*/  @P6 BRA `(.L_x_153) ;  /* 0x0000000000d46947 */ /* 0x000fea0003800000 */
[----:B------:R-:W-:Y:S01]  /*7360*/  LEA R20, R20, UR4, 0x6 ;  /* 0x0000000414147c11 */ /* 0x000fe2000f8e30ff */
[----:B------:R-:W-:Y:S02]  /*7370*/  IMAD.SHL.U32 R21, R21, 0x100, RZ ;  /* 0x0000010015157824 */ /* 0x000fe400078e00ff */
[----:B------:R-:W-:Y:S02]  /*7380*/  IMAD.MOV.U32 R19, RZ, RZ, RZ ;  /* 0x000000ffff137224 */ /* 0x000fe400078e00ff */
[----:B------:R-:W-:Y:S02]  /*7390*/  IMAD.MOV.U32 R4, RZ, RZ, R0 ;  /* 0x000000ffff047224 */ /* 0x000fe400078e0000 */
[----:B------:R-:W-:Y:S02]  /*73a0*/  IMAD.MOV.U32 R5, RZ, RZ, R10 ;  /* 0x000000ffff057224 */ /* 0x000fe400078e000a */
[----:B------:R-:W-:-:S07]  /*73b0*/  IMAD.MOV.U32 R6, RZ, RZ, R9 ;  /* 0x000000ffff067224 */ /* 0x000fce00078e0009 */
.L_x_156:
[----:B------:R-:W1:Y:S01]  /*73c0*/  S2R R12, SR_CgaCtaId ;  /* 0x00000000000c7919 */ /* 0x000e620000008800 */
[----:B------:R-:W-:Y:S02]  /*73d0*/  MOV R7, 0x400 ;  /* 0x0000040000077802 */ /* 0x000fe40000000f00 */
[----:B------:R-:W-:Y:S02]  /*73e0*/  LOP3.LUT P1, RZ, R18, 0x7f, RZ, 0xc0, !PT ;  /* 0x0000007f12ff7812 */ /* 0x000fe4000782c0ff */
[----:B-1----:R-:W-:Y:S02]  /*73f0*/  LEA R15, R12, R7, 0x18 ;  /* 0x000000070c0f7211 */ /* 0x002fe400078ec0ff */
[----:B------:R-:W-:-:S09]  /*7400*/  SHF.L.U32 R7, R5, 0x1f, RZ ;  /* 0x0000001f05077819 */ /* 0x000fd200000006ff */
[----:B------:R-:W1:Y:S01]  /*7410*/  @!P1 LDC R12, c[0x0][0x500] ;  /* 0x00014000ff0c9b82 */ /* 0x000e620000000800 */
[----:B------:R-:W-:-:S04]  /*7420*/  IMAD R14, R6, 0x8, R15 ;  /* 0x00000008060e7824 */ /* 0x000fc800078e020f */
[----:B------:R-:W2:Y:S02]  /*7430*/  SYNCS.PHASECHK.TRANS64.TRYWAIT P0, [R14+URZ+0x20], R7 ;  /* 0x000020070e0075a7 */ /* 0x000ea4000800017f */
[----:B--2---:R-:W-:Y:S05]  /*7440*/  @!P0 BRA `(.L_x_154) ;  /* 0x0000001000788947 */ /* 0x004fea0003800000 */
.L_x_182:
[----:B--2---:R-:W-:Y:S01]  /*7450*/  PRMT R7, R11, 0x9910, RZ ;  /* 0x000099100b077816 */ /* 0x004fe200000000ff */
[----:B-1----:R1:W-:Y:S03]  /*7460*/  @!P1 SYNCS.ARRIVE.TRANS64 RZ, [R14+URZ], R12 ;  /* 0x0000000c0eff99a7 */ /* 0x0023e6000800003f */
[----:B------:R-:W-:-:S13]  /*7470*/  ISETP.NE.AND P0, PT, R7, 0x2, PT ;  /* 0x000000020700780c */ /* 0x000fda0003f05270 */
[----:B-1----:R-:W-:Y:S05]  /*7480*/  @P0 BRA `(.L_x_155) ;  /* 0x0000000000040947 */ /* 0x002fea0003800000 */
[----:B------:R-:W-:Y:S01]  /*7490*/  BPT.TRAP 0x1 ;  /* 0x000000040000795c */ /* 0x000fe20000300000 */
.L_x_155:
[C---:B------:R-:W-:Y:S01]  /*74a0*/  IMAD R12, R6.reuse, 0x8000, R15 ;  /* 0x00008000060c7824 */ /* 0x040fe200078e020f */
[----:B------:R-:W-:Y:S01]  /*74b0*/  LEA R7, R6, UR5, 0xc ;  /* 0x0000000506077c11 */ /* 0x000fe2000f8e60ff */
[----:B------:R-:W-:Y:S01]  /*74c0*/  VIADD R4, R4, 0xffffffff ;  /* 0xffffffff04047836 */ /* 0x000fe20000000000 */
[----:B------:R-:W-:Y:S01]  /*74d0*/  R2UR UR9, R14 ;  /* 0x000000000e0972ca */ /* 0x000fe200000e0000 */
[----:B------:R-:W-:Y:S01]  /*74e0*/  UIADD3 UR6, UP0, UR22, 0xf0, URZ ;  /* 0x000000f016067890 */ /* 0x000fe2000ff1e03f */
[----:B------:R-:W-:Y:S01]  /*74f0*/  LEA R7, R7, R15, 0x1 ;  /* 0x0000000f07077211 */ /* 0x000fe200078e08ff */
[----:B------:R-:W-:Y:S01]  /*7500*/  UIADD3 UR24, UP1, UR22, 0x1f0, URZ ;  /* 0x000001f016187890 */ /* 0x000fe2000ff3e03f */
[----:B------:R-:W-:Y:S01]  /*7510*/  R2UR UR7, R12 ;  /* 0x000000000c0772ca */ /* 0x000fe200000e0000 */
[----:B------:R-:W-:Y:S01]  /*7520*/  VIADD R6, R6, 0x1 ;  /* 0x0000000106067836 */ /* 0x000fe20000000000 */
[----:B------:R-:W-:Y:S01]  /*7530*/  R2UR UR8, R7 ;  /* 0x00000000070872ca */ /* 0x000fe200000e0000 */
[----:B------:R-:W-:Y:S01]  /*7540*/  UIADD3.X UR25, URZ, UR23, URZ, UP1, !UPT ;  /* 0x000000173f197290 */ /* 0x000fe20008ffe43f */
[----:B------:R-:W-:Y:S01]  /*7550*/  R2UR UR11, R21 ;  /* 0x00000000150b72ca */ /* 0x000fe200000e0000 */
[----:B------:R-:W-:Y:S01]  /*7560*/  UMOV UR14, 0x0 ;  /* 0x00000000000e7882 */ /* 0x000fe20000000000 */
[----:B------:R-:W-:Y:S01]  /*7570*/  R2UR UR10, R19 ;  /* 0x00000000130a72ca */ /* 0x000fe200000e0000 */
[----:B------:R-:W-:Y:S01]  /*7580*/  UMOV UR15, 0x10000000 ;  /* 0x10000000000f7882 */ /* 0x000fe20000000000 */
[----:B------:R-:W-:Y:S01]  /*7590*/  R2UR UR12, R13 ;  /* 0x000000000d0c72ca */ /* 0x000fe200000e0000 */
[----:B------:R-:W-:Y:S01]  /*75a0*/  UMOV UR21, 0x30000 ;  /* 0x0003000000157882 */ /* 0x000fe20000000000 */
[----:B------:R-:W-:Y:S01]  /*75b0*/  R2UR UR20, R20 ;  /* 0x00000000141472ca */ /* 0x000fe200000e0000 */
[----:B------:R-:W-:Y:S01]  /*75c0*/  VIADD R19, R19, 0x40 ;  /* 0x0000004013137836 */ /* 0x000fe20000000000 */
[----:B------:R-:W-:Y:S01]  /*75d0*/  ISETP.GT.AND P1, PT, R4, 0x1, PT ;  /* 0x000000010400780c */ /* 0x000fe20003f24270 */
[----:B------:R-:W-:Y:S01]  /*75e0*/  UIADD3 UR13, UR7, 0x8400, URZ ;  /* 0x00008400070d7890 */ /* 0x000fe2000fffe03f */
[----:B------:R-:W-:Y:S01]  /*75f0*/  ISETP.NE.AND P0, PT, R6, 0x4, PT ;  /* 0x000000040600780c */ /* 0x000fe20003f05270 */
[----:B------:R-:W-:-:S02]  /*7600*/  UIADD3.X UR7, URZ, UR23, URZ, UP0, !UPT ;  /* 0x000000173f077290 */ /* 0x000fc400087fe43f */
[----:B------:R-:W-:Y:S01]  /*7610*/  UIADD3 UR16, UR8, 0x28400, URZ ;  /* 0x0002840008107890 */ /* 0x000fe2000fffe03f */
[----:B------:R-:W-:Y:S02]  /*7620*/  SEL R12, RZ, 0x1, P0 ;  /* 0x00000001ff0c7807 */ /* 0x000fe40000000000 */
[----:B------:R-:W-:Y:S01]  /*7630*/  UMOV UR8, UR13 ;  /* 0x0000000d00087c82 */ /* 0x000fe20008000000 */
[----:B------:R-:W-:Y:S02]  /*7640*/  SEL R6, R6, RZ, P0 ;  /* 0x000000ff06067207 */ /* 0x000fe40000000000 */
[----:B------:R-:W-:Y:S01]  /*7650*/  LOP3.LUT R5, R5, R12, RZ, 0x3c, !PT ;  /* 0x0000000c05057212 */ /* 0x000fe200078e3cff */
[----:B------:R1:W-:Y:S02]  /*7660*/  UTMALDG.3D [UR8], [UR6], desc[UR14] ;  /* 0x00000e08060075b4 */ /* 0x0003e40008011000 */
[----:B-1----:R-:W-:Y:S01]  /*7670*/  UMOV UR8, UR16 ;  /* 0x0000001000087c82 */ /* 0x002fe20008000000 */
[----:B------:R-:W-:-:S02]  /*7680*/  UMOV UR11, UR20 ;  /* 0x00000014000b7c82 */ /* 0x000fc40008000000 */
[----:B------:R1:W-:Y:S02]  /*7690*/  UTMALDG.3D.MULTICAST [UR8], [UR24], UR21, desc[UR14] ;  /* 0x00000e08180073b4 */ /* 0x0003e40008011815 */
[----:B-1----:R-:W-:Y:S05]  /*76a0*/  @P1 BRA `(.L_x_156) ;  /* 0xfffffffc00441947 */ /* 0x002fea000383ffff */
.L_x_153:
[----:B------:R-:W-:Y:S05]  /*76b0*/  BSYNC B1 ;  /* 0x0000000000017941 */ /* 0x000fea0003800000 */
.L_x_152:
[----:B------:R-:W-:Y:S01]  /*76c0*/  LOP3.LUT P1, RZ, R3, 0xff, RZ, 0xc0, !PT ;  /* 0x000000ff03ff7812 */ /* 0x000fe2000782c0ff */
[----:B------:R-:W-:Y:S01]  /*76d0*/  IMAD.IADD R9, R8, 0x1, R9 ;  /* 0x0000000108097824 */ /* 0x000fe200078e0209 */
[----:B------:R-:W-:Y:S01]  /*76e0*/  IADD3 R16, P2, R16, UR38, RZ ;  /* 0x0000002610107c10 */ /* 0x000fe2000ff5e0ff */
[----:B------:R-:W-:Y:S01]  /*76f0*/  ULDC.64 UR6, c[0x0][0x8f8] ;  /* 0x00023e0000067ab9 */ /* 0x000fe20000000a00 */
[----:B------:R-:W-:Y:S01]  /*7700*/  BSSY B1, `(.L_x_157) ;  /* 0x000006b000017945 */ /* 0x000fe20003800000 */
[----:B------:R-:W-:Y:S01]  /*7710*/  IMAD.MOV.U32 R21, RZ, RZ, -0x1 ;  /* 0xffffffffff157424 */ /* 0x000fe200078e00ff */
[----:B------:R-:W-:Y:S01]  /*7720*/  SHF.R.U32.HI R3, RZ, 0x2, R9 ;  /* 0x00000002ff037819 */ /* 0x000fe20000011609 */
[----:B------:R-:W-:Y:S01]  /*7730*/  IMAD.MOV.U32 R20, RZ, RZ, -0x1 ;  /* 0xffffffffff147424 */ /* 0x000fe200078e00ff */
[----:B------:R-:W-:Y:S01]  /*7740*/  ISETP.GT.U32.AND P0, PT, R9, 0x3, PT ;  /* 0x000000030900780c */ /* 0x000fe20003f04070 */
[----:B------:R-:W-:Y:S01]  /*7750*/  IMAD.MOV.U32 R13, RZ, RZ, -0x1 ;  /* 0xffffffffff0d7424 */ /* 0x000fe200078e00ff */
[----:B------:R-:W-:-:S02]  /*7760*/  LOP3.LUT R3, R3, 0x1, RZ, 0xc0, !PT ;  /* 0x0000000103037812 */ /* 0x000fc400078ec0ff */
[----:B------:R-:W-:Y:S01]  /*7770*/  ISETP.LT.U32.AND P0, PT, R8, 0x4, P0 ;  /* 0x000000040800780c */ /* 0x000fe20000701070 */
[----:B------:R-:W1:Y:S01]  /*7780*/  @P1 S2R R5, SR_CgaCtaId ;  /* 0x0000000000051919 */ /* 0x000e620000008800 */
[----:B------:R-:W-:Y:S02]  /*7790*/  @P1 MOV R4, 0x400 ;  /* 0x0000040000041802 */ /* 0x000fe40000000f00 */
[----:B------:R-:W-:Y:S02]  /*77a0*/  IADD3.X R17, R17, UR37, RZ, P2, !PT ;  /* 0x0000002511117c10 */ /* 0x000fe400097fe4ff */
[----:B------:R-:W-:Y:S02]  /*77b0*/  ISETP.GE.U32.AND P2, PT, R16, UR6, PT ;  /* 0x0000000610007c0c */ /* 0x000fe4000bf46070 */
[----:B------:R-:W-:Y:S02]  /*77c0*/  LOP3.LUT R9, R9, 0x3, RZ, 0xc0, !PT ;  /* 0x0000000309097812 */ /* 0x000fe400078ec0ff */
[----:B-1----:R-:W-:-:S04]  /*77d0*/  @P1 LEA R4, R5, R4, 0x18 ;  /* 0x0000000405041211 */ /* 0x002fc800078ec0ff */
[----:B------:R1:W-:Y:S01]  /*77e0*/  @P1 SYNCS.ARRIVE.TRANS64.A1T0 RZ, [R4+URZ+0x88], RZ ;  /* 0x000088ff04ff19a7 */ /* 0x0003e2000810003f */
[----:B------:R-:W-:Y:S02]  /*77f0*/  ISETP.NE.U32.AND P1, PT, R3, 0x1, PT ;  /* 0x000000010300780c */ /* 0x000fe40003f25070 */
[----:B------:R-:W-:Y:S02]  /*7800*/  SEL R3, RZ, 0x1, !P0 ;  /* 0x00000001ff037807 */ /* 0x000fe40004000000 */
[----:B------:R-:W-:Y:S02]  /*7810*/  ISETP.GE.U32.AND.EX P0, PT, R17, UR7, PT, P2 ;  /* 0x0000000711007c0c */ /* 0x000fe4000bf06120 */
[----:B------:R-:W-:-:S04]  /*7820*/  ISETP.GT.U32.AND P1, PT, R8, 0x3, !P1 ;  /* 0x000000030800780c */ /* 0x000fc80004f24070 */
[----:B-1----:R-:W-:-:S04]  /*7830*/  SEL R4, RZ, 0x1, !P1 ;  /* 0x00000001ff047807 */ /* 0x002fc80004800000 */
[--C-:B------:R-:W-:Y:S02]  /*7840*/  LOP3.LUT R10, R4, R10, R3.reuse, 0x96, !PT ;  /* 0x0000000a040a7212 */ /* 0x100fe400078e9603 */
[----:B------:R-:W-:Y:S02]  /*7850*/  PRMT R4, RZ, 0x7610, R4 ;  /* 0x00007610ff047816 */ /* 0x000fe40000000004 */
[----:B------:R-:W-:Y:S01]  /*7860*/  PRMT R3, RZ, 0x7610, R3 ;  /* 0x00007610ff037816 */ /* 0x000fe20000000003 */
[----:B------:R-:W-:Y:S06]  /*7870*/  @P0 BRA `(.L_x_158) ;  /* 0x00000004004c0947 */ /* 0x000fec0003800000 */
[----:B------:R-:W1:Y:S01]  /*7880*/  S2R R14, SR_CTAID.X ;  /* 0x00000000000e7919 */ /* 0x000e620000002500 */
[----:B------:R-:W-:Y:S01]  /*7890*/  ULDC.64 UR6, c[0x0][0x8d0] ;  /* 0x0002340000067ab9 */ /* 0x000fe20000000a00 */
[----:B------:R-:W2:Y:S01]  /*78a0*/  LDC R15, c[0x0][0x144] ;  /* 0x00005100ff0f7b82 */ /* 0x000ea20000000800 */
[----:B------:R-:W-:Y:S01]  /*78b0*/  ISETP.NE.U32.AND P0, PT, RZ, UR6, PT ;  /* 0x00000006ff007c0c */ /* 0x000fe2000bf05070 */
[----:B------:R-:W3:Y:S01]  /*78c0*/  S2R R12, SR_CTAID.Y ;  /* 0x00000000000c7919 */ /* 0x000ee20000002600 */
[----:B------:R-:W-:Y:S01]  /*78d0*/  ULDC UR8, c[0x0][0x150] ;  /* 0x0000540000087ab9 */ /* 0x000fe20000000800 */
[----:B------:R-:W-:Y:S01]  /*78e0*/  ULDC UR9, c[0x0][0x8d8] ;  /* 0x0002360000097ab9 */ /* 0x000fe20000000800 */
[----:B------:R-:W-:Y:S01]  /*78f0*/  ISETP.NE.AND.EX P0, PT, RZ, UR7, PT, P0 ;  /* 0x00000007ff007c0c */ /* 0x000fe2000bf05300 */
[----:B------:R-:W-:Y:S01]  /*7900*/  IMAD.MOV.U32 R4, RZ, RZ, R16 ;  /* 0x000000ffff047224 */ /* 0x000fe200078e0010 */
[----:B-1----:R-:W-:-:S05]  /*7910*/  I2FP.F32.U32 R5, R14 ;  /* 0x0000000e00057245 */ /* 0x002fca0000201000 */
[----:B------:R-:W-:Y:S01]  /*7920*/  FMUL R19, R5, UR8 ;  /* 0x0000000805137c20 */ /* 0x000fe20008400000 */
[----:B------:R-:W-:-:S05]  /*7930*/  IMAD.MOV.U32 R5, RZ, RZ, R17 ;  /* 0x000000ffff057224 */ /* 0x000fca00078e0011 */
[----:B---3--:R-:W-:Y:S05]  /*7940*/  @!P0 BRA `(.L_x_159) ;  /* 0x0000000000288947 */ /* 0x008fea0003800000 */
[----:B------:R-:W-:Y:S02]  /*7950*/  ULDC UR8, c[0x0][0x8dc] ;  /* 0x0002370000087ab9 */ /* 0x000fe40000000800 */
[----:B------:R-:W-:-:S05]  /*7960*/  IADD3 R5, P0, R16, UR8, RZ ;  /* 0x0000000810057c10 */ /* 0x000fca000ff1e0ff */
[----:B------:R-:W-:-:S04]  /*7970*/  IMAD.X R13, RZ, RZ, R17, P0 ;  /* 0x000000ffff0d7224 */ /* 0x000fc800000e0611 */
[----:B------:R-:W-:-:S04]  /*7980*/  IMAD.WIDE.U32 R6, R13, UR6, RZ ;  /* 0x000000060d067c25 */ /* 0x000fc8000f8e00ff */
[----:B------:R-:W-:-:S04]  /*7990*/  IMAD.WIDE.U32 R6, P0, R5, UR7, R6 ;  /* 0x0000000705067c25 */ /* 0x000fc8000f800006 */
[----:B------:R-:W-:-:S04]  /*79a0*/  IMAD.WIDE.U32 R4, R5, UR6, RZ ;  /* 0x0000000605047c25 */ /* 0x000fc8000f8e00ff */
[----:B------:R-:W-:Y:S01]  /*79b0*/  IMAD.MOV.U32 R4, RZ, RZ, R7 ;  /* 0x000000ffff047224 */ /* 0x000fe200078e0007 */
[----:B------:R-:W-:Y:S01]  /*79c0*/  IADD3 RZ, P1, R5, R6, RZ ;  /* 0x0000000605ff7210 */ /* 0x000fe20007f3e0ff */
[----:B------:R-:W-:-:S04]  /*79d0*/  IMAD.X R5, RZ, RZ, RZ, P0 ;  /* 0x000000ffff057224 */ /* 0x000fc800000e06ff */
[----:B------:R-:W-:-:S08]  /*79e0*/  IMAD.WIDE.U32.X R4, R13, UR7, R4, P1 ;  /* 0x000000070d047c25 */ /* 0x000fd000088e0404 */
.L_x_159:
[--C-:B------:R-:W-:Y:S01]  /*79f0*/  SHF.R.U64 R13, R4, UR9, R5.reuse ;  /* 0x00000009040d7c19 */ /* 0x100fe20008001205 */
[----:B------:R-:W1:Y:S01]  /*7a00*/  F2I.U32.TRUNC.NTZ R19, R19 ;  /* 0x0000001300137305 */ /* 0x000e62000020f000 */
[----:B------:R-:W-:Y:S01]  /*7a10*/  SHF.R.U32.HI R4, RZ, UR9, R5 ;  /* 0x00000009ff047c19 */ /* 0x000fe20008011605 */
[----:B------:R-:W-:Y:S01]  /*7a20*/  ULDC.64 UR6, c[0x0][0x8c8] ;  /* 0x0002320000067ab9 */ /* 0x000fe20000000a00 */
[----:B------:R-:W-:Y:S01]  /*7a30*/  IADD3 R7, P0, RZ, -R13, RZ ;  /* 0x8000000dff077210 */ /* 0x000fe20007f1e0ff */
[----:B------:R-:W-:Y:S01]  /*7a40*/  ULDC.64 UR8, c[0x0][0x8e8] ;  /* 0x00023a0000087ab9 */ /* 0x000fe20000000a00 */
[----:B------:R-:W3:Y:S03]  /*7a50*/  LDC R21, c[0x0][0x148] ;  /* 0x00005200ff157b82 */ /* 0x000ee60000000800 */
[----:B------:R-:W-:Y:S01]  /*7a60*/  IMAD.X R4, RZ, RZ, ~R4, P0 ;  /* 0x000000ffff047224 */ /* 0x000fe200000e0e04 */
[----:B------:R-:W-:-:S03]  /*7a70*/  ISETP.NE.U32.AND P0, PT, RZ, UR8, PT ;  /* 0x00000008ff007c0c */ /* 0x000fc6000bf05070 */
[----:B------:R-:W-:Y:S01]  /*7a80*/  IMAD R6, R4, UR6, RZ ;  /* 0x0000000604067c24 */ /* 0x000fe2000f8e02ff */
[----:B------:R-:W-:Y:S01]  /*7a90*/  ISETP.NE.AND.EX P0, PT, RZ, UR9, PT, P0 ;  /* 0x00000009ff007c0c */ /* 0x000fe2000bf05300 */
[----:B------:R-:W-:Y:S01]  /*7aa0*/  IMAD.WIDE.U32 R4, R7, UR6, R16 ;  /* 0x0000000607047c25 */ /* 0x000fe2000f8e0010 */
[----:B------:R-:W-:-:S03]  /*7ab0*/  ULDC UR6, c[0x0][0x8c0] ;  /* 0x0002300000067ab9 */ /* 0x000fc60000000800 */
[----:B------:R-:W-:Y:S01]  /*7ac0*/  IMAD R7, R7, UR7, R6 ;  /* 0x0000000707077c24 */ /* 0x000fe2000f8e0206 */
[----:B-1----:R-:W-:Y:S01]  /*7ad0*/  IADD3 R6, -R19, RZ, RZ ;  /* 0x000000ff13067210 */ /* 0x002fe20007ffe1ff */
[----:B------:R-:W-:Y:S02]  /*7ae0*/  ULDC UR7, c[0x0][0x154] ;  /* 0x0000550000077ab9 */ /* 0x000fe40000000800 */
[----:B------:R-:W-:Y:S02]  /*7af0*/  IMAD.IADD R5, R5, 0x1, R7 ;  /* 0x0000000105057824 */ /* 0x000fe400078e0207 */
[----:B--2---:R-:W-:Y:S01]  /*7b00*/  IMAD R14, R15, R6, R14 ;  /* 0x000000060f0e7224 */ /* 0x004fe200078e020e */
[----:B------:R-:W-:Y:S02]  /*7b10*/  I2FP.F32.U32 R6, R12 ;  /* 0x0000000c00067245 */ /* 0x000fe40000201000 */
[--C-:B------:R-:W-:Y:S02]  /*7b20*/  SHF.R.U64 R15, R4, UR6, R5.reuse ;  /* 0x00000006040f7c19 */ /* 0x100fe40008001205 */
[----:B------:R-:W-:Y:S01]  /*7b30*/  SHF.R.U32.HI R4, RZ, UR6, R5 ;  /* 0x00000006ff047c19 */ /* 0x000fe20008011605 */
[----:B------:R-:W-:Y:S01]  /*7b40*/  FMUL R6, R6, UR7 ;  /* 0x0000000706067c20 */ /* 0x000fe20008400000 */
[----:B------:R-:W-:-:S02]  /*7b50*/  ULDC UR6, c[0x0][0x8b0] ;  /* 0x00022c0000067ab9 */ /* 0x000fc40000000800 */
[--C-:B------:R-:W-:Y:S01]  /*7b60*/  SHF.R.U64 R20, R15, UR6, R4.reuse ;  /* 0x000000060f147c19 */ /* 0x100fe20008001204 */
[----:B------:R1:W2:Y:S01]  /*7b70*/  F2I.U32.TRUNC.NTZ R24, R6 ;  /* 0x0000000600187305 */ /* 0x0002a2000020f000 */
[----:B------:R-:W-:Y:S01]  /*7b80*/  SHF.R.U32.HI R5, RZ, UR6, R4 ;  /* 0x00000006ff057c19 */ /* 0x000fe20008011604 */
[----:B------:R-:W-:-:S03]  /*7b90*/  ULDC UR6, c[0x0][0x900] ;  /* 0x0002400000067ab9 */ /* 0x000fc60000000800 */
[--C-:B------:R-:W-:Y:S02]  /*7ba0*/  SHF.R.U64 R19, R20, UR6, R5.reuse ;  /* 0x0000000614137c19 */ /* 0x100fe40008001205 */
[----:B------:R-:W-:-:S03]  /*7bb0*/  SHF.R.U32.HI R23, RZ, UR6, R5 ;  /* 0x00000006ff177c19 */ /* 0x000fc60008011605 */
[----:B------:R-:W-:Y:S02]  /*7bc0*/  IMAD.MOV.U32 R4, RZ, RZ, R19 ;  /* 0x000000ffff047224 */ /* 0x000fe400078e0013 */
[----:B------:R-:W-:Y:S01]  /*7bd0*/  IMAD.MOV.U32 R5, RZ, RZ, R23 ;  /* 0x000000ffff057224 */ /* 0x000fe200078e0017 */
[----:B-1----:R-:W-:Y:S06]  /*7be0*/  @!P0 BRA `(.L_x_160) ;  /* 0x0000000000288947 */ /* 0x002fec0003800000 */
        /* <DEDUP_REMOVED lines=10> */
.L_x_160:
[----:B------:R-:W-:Y:S01]  /*7c90*/  ISETP.NE.AND P0, PT, R2, 0x1, PT ;  /* 0x000000010200780c */ /* 0x000fe20003f05270 */
[----:B------:R-:W-:Y:S01]  /*7ca0*/  ULDC UR6, c[0x0][0x8f0] ;  /* 0x00023c0000067ab9 */ /* 0x000fe20000000800 */
[----:B------:R-:W-:Y:S01]  /*7cb0*/  LOP3.LUT R20, R20, UR18, RZ, 0xc0, !PT ;  /* 0x0000001214147c12 */ /* 0x000fe2000f8ec0ff */
[----:B--2---:R-:W-:Y:S01]  /*7cc0*/  IMAD.MOV R24, RZ, RZ, -R24 ;  /* 0x000000ffff187224 */ /* 0x004fe200078e0a18 */
[----:B------:R-:W-:Y:S01]  /*7cd0*/  SHF.R.U64 R5, R4, UR6, R5 ;  /* 0x0000000604057c19 */ /* 0x000fe20008001205 */
[----:B------:R-:W-:Y:S01]  /*7ce0*/  ULDC UR6, c[0x0][0x8e0] ;  /* 0x0002380000067ab9 */ /* 0x000fe20000000800 */
[----:B------:R-:W-:Y:S01]  /*7cf0*/  LOP3.LUT R6, R15, UR17, RZ, 0xc0, !PT ;  /* 0x000000110f067c12 */ /* 0x000fe2000f8ec0ff */
[----:B------:R-:W-:Y:S02]  /*7d00*/  ULDC UR7, c[0x0][0x8b8] ;  /* 0x00022e0000077ab9 */ /* 0x000fe40000000800 */
[----:B------:R-:W-:Y:S02]  /*7d10*/  IMAD.MOV R4, RZ, RZ, -R5 ;  /* 0x000000ffff047224 */ /* 0x000fe400078e0a05 */
[----:B------:R-:W-:-:S02]  /*7d20*/  IMAD R5, R5, UR19, R20 ;  /* 0x0000001305057c24 */ /* 0x000fc4000f8e0214 */
[----:B---3--:R-:W-:Y:S02]  /*7d30*/  @P0 IMAD R14, R21, R24, R12 ;  /* 0x00000018150e0224 */ /* 0x008fe400078e020c */
[----:B------:R-:W-:Y:S01]  /*7d40*/  IMAD R19, R4, UR6, R19 ;  /* 0x0000000604137c24 */ /* 0x000fe2000f8e0213 */
[----:B------:R-:W-:Y:S01]  /*7d50*/  ULDC UR6, c[0x0][0x8a8] ;  /* 0x00022a0000067ab9 */ /* 0x000fe20000000800 */
[----:B------:R-:W-:Y:S02]  /*7d60*/  IMAD R14, R5, UR7, R14 ;  /* 0x00000007050e7c24 */ /* 0x000fe4000f8e020e */
[----:B------:R-:W-:Y:S02]  /*7d70*/  IMAD R19, R19, UR6, R6 ;  /* 0x0000000613137c24 */ /* 0x000fe4000f8e0206 */
[----:B------:R-:W-:-:S03]  /*7d80*/  IMAD.MOV.U32 R4, RZ, RZ, 0x1 ;  /* 0x00000001ff047424 */ /* 0x000fc600078e00ff */
[----:B------:R-:W-:Y:S02]  /*7d90*/  SEL R20, R19, R14, !P0 ;  /* 0x0000000e13147207 */ /* 0x000fe40004000000 */
[----:B------:R-:W-:-:S07]  /*7da0*/  SEL R21, R14, R19, !P0 ;  /* 0x000000130e157207 */ /* 0x000fce0004000000 */
.L_x_158:
[----:B------:R-:W-:Y:S05]  /*7db0*/  BSYNC B1 ;  /* 0x0000000000017941 */ /* 0x000fea0003800000 */
.L_x_157:
[----:B------:R-:W-:-:S13]  /*7dc0*/  LOP3.LUT P0, RZ, R4, 0xff, RZ, 0xc0, !PT ;  /* 0x000000ff04ff7812 */ /* 0x000fda000780c0ff */
[----:B------:R-:W-:Y:S05]  /*7dd0*/  @P0 BRA `(.L_x_161) ;  /* 0xfffffff400440947 */ /* 0x000fea000383ffff */
[----:B------:R-:W-:Y:S05]  /*7de0*/  BSYNC B0 ;  /* 0x0000000000007941 */ /* 0x000fea0003800000 */
.L_x_150:
[----:B------:R-:W-:-:S03]  /*7df0*/  UMOV UR6, 0xffffffff ;  /* 0xffffffff00067882 */ /* 0x000fc60000000000 */
[----:B------:R-:W-:Y:S05]  /*7e00*/  BRA.DIV UR6, `(.L_x_162) ;  /* 0x0000000a061c7947 */ /* 0x000fea000b800000 */
[----:B------:R-:W-:-:S13]  /*7e10*/  ELECT P6, URZ, PT ;  /* 0x00000000003f782f */ /* 0x000fda00038c0000 */
.L_x_185:
[----:B------:R-:W-:Y:S05]  /*7e20*/  @!P6 BRA `(.L_x_14) ;  /* 0x0000000000a4e947 */ /* 0x000fea0003800000 */
[----:B------:R-:W-:-:S04]  /*7e30*/  LOP3.LUT R22, R22, 0x2, RZ, 0xfc, !PT ;  /* 0x0000000216167812 */ /* 0x000fc800078efcff */
[----:B------:R-:W-:-:S13]  /*7e40*/  ISETP.NE.AND P0, PT, R22, 0x3, PT ;  /* 0x000000031600780c */ /* 0x000fda0003f05270 */
[----:B------:R-:W-:Y:S05]  /*7e50*/  @!P0 BRA `(.L_x_163) ;  /* 0x0000000000048947 */ /* 0x000fea0003800000 */
[----:B-1----:R-:W-:Y:S01]  /*7e60*/  BPT.TRAP 0x1 ;  /* 0x000000040000795c */ /* 0x002fe20000300000 */
.L_x_163:
[----:B------:R-:W2:Y:S01]  /*7e70*/  S2R R3, SR_CgaCtaId ;  /* 0x0000000000037919 */ /* 0x000ea20000008800 */
[----:B------:R-:W-:Y:S02]  /*7e80*/  MOV R0, 0x400 ;  /* 0x0000040000007802 */ /* 0x000fe40000000f00 */
[----:B------:R-:W-:Y:S02]  /*7e90*/  SHF.L.U32 R2, R10, 0x1f, RZ ;  /* 0x0000001f0a027819 */ /* 0x000fe400000006ff */
[----:B--2---:R-:W-:-:S05]  /*7ea0*/  LEA R0, R3, R0, 0x18 ;  /* 0x0000000003007211 */ /* 0x004fca00078ec0ff */
[----:B------:R-:W-:-:S04]  /*7eb0*/  VIADD R0, R0, 0x20 ;  /* 0x0000002000007836 */ /* 0x000fc80000000000 */
[C---:B------:R-:W-:Y:S02]  /*7ec0*/  IMAD R5, R9.reuse, 0x8, R0 ;  /* 0x0000000809057824 */ /* 0x040fe400078e0200 */
[----:B------:R-:W-:Y:S02]  /*7ed0*/  VIADD R9, R9, 0x1 ;  /* 0x0000000109097836 */ /* 0x000fe40000000000 */
[----:B------:R-:W2:Y:S03]  /*7ee0*/  SYNCS.PHASECHK.TRANS64.TRYWAIT P0, [R5+URZ], R2 ;  /* 0x00000002050075a7 */ /* 0x000ea6000800017f */
[----:B------:R-:W-:-:S04]  /*7ef0*/  ISETP.NE.AND P1, PT, R9, 0x4, PT ;  /* 0x000000040900780c */ /* 0x000fc80003f25270 */
[----:B------:R-:W-:Y:S02]  /*7f00*/  SEL R3, RZ, 0x1, P1 ;  /* 0x00000001ff037807 */ /* 0x000fe40000800000 */
[----:B------:R-:W-:Y:S02]  /*7f10*/  SEL R9, R9, RZ, P1 ;  /* 0x000000ff09097207 */ /* 0x000fe40000800000 */
[----:B------:R-:W-:-:S03]  /*7f20*/  LOP3.LUT R10, R10, R3, RZ, 0x3c, !PT ;  /* 0x000000030a0a7212 */ /* 0x000fc600078e3cff */
[----:B------:R-:W-:Y:S01]  /*7f30*/  IMAD R7, R9, 0x8, R0 ;  /* 0x0000000809077824 */ /* 0x000fe200078e0200 */
[----:B------:R-:W-:Y:S01]  /*7f40*/  SHF.L.U32 R4, R10, 0x1f, RZ ;  /* 0x0000001f0a047819 */ /* 0x000fe200000006ff */
[----:B--2---:R-:W-:Y:S06]  /*7f50*/  @!P0 BRA `(.L_x_164) ;  /* 0x0000000400e88947 */ /* 0x004fec0003800000 */
.L_x_186:
[----:B------:R-:W3:Y:S01]  /*7f60*/  SYNCS.PHASECHK.TRANS64.TRYWAIT P0, [R7+URZ], R4 ;  /* 0x00000004070075a7 */ /* 0x000ee2000800017f */
[----:B--2---:R-:W-:-:S04]  /*7f70*/  IADD3 R2, R9, 0x1, RZ ;  /* 0x0000000109027810 */ /* 0x004fc80007ffe0ff */
[----:B------:R-:W-:-:S04]  /*7f80*/  ISETP.NE.AND P1, PT, R2, 0x4, PT ;  /* 0x000000040200780c */ /* 0x000fc80003f25270 */
[----:B------:R-:W-:Y:S02]  /*7f90*/  SEL R3, RZ, 0x1, P1 ;  /* 0x00000001ff037807 */ /* 0x000fe40000800000 */
[----:B------:R-:W-:Y:S02]  /*7fa0*/  SEL R9, R2, RZ, P1 ;  /* 0x000000ff02097207 */ /* 0x000fe40000800000 */
[----:B------:R-:W-:-:S03]  /*7fb0*/  LOP3.LUT R11, R10, R3, RZ, 0x3c, !PT ;  /* 0x000000030a0b7212 */ /* 0x000fc600078e3cff */
[----:B------:R-:W-:Y:S01]  /*7fc0*/  IMAD R6, R9, 0x8, R0 ;  /* 0x0000000809067824 */ /* 0x000fe200078e0200 */
[----:B------:R-:W-:Y:S01]  /*7fd0*/  SHF.L.U32 R5, R11, 0x1f, RZ ;  /* 0x0000001f0b057819 */ /* 0x000fe200000006ff */
[----:B---3--:R-:W-:Y:S06]  /*7fe0*/  @!P0 BRA `(.L_x_165) ;  /* 0x0000000400d88947 */ /* 0x008fec0003800000 */
.L_x_187:
[----:B------:R-:W3:Y:S01]  /*7ff0*/  SYNCS.PHASECHK.TRANS64.TRYWAIT P0, [R6+URZ], R5 ;  /* 0x00000005060075a7 */ /* 0x000ee2000800017f */
[----:B------:R-:W-:-:S05]  /*8000*/  VIADD R2, R9, 0x1 ;  /* 0x0000000109027836 */ /* 0x000fca0000000000 */
[----:B------:R-:W-:-:S04]  /*8010*/  ISETP.NE.AND P1, PT, R2, 0x4, PT ;  /* 0x000000040200780c */ /* 0x000fc80003f25270 */
[----:B--2---:R-:W-:Y:S02]  /*8020*/  SEL R4, RZ, 0x1, P1 ;  /* 0x00000001ff047807 */ /* 0x004fe40000800000 */
[----:B------:R-:W-:Y:S02]  /*8030*/  SEL R3, R2, RZ, P1 ;  /* 0x000000ff02037207 */ /* 0x000fe40000800000 */
[----:B------:R-:W-:Y:S01]  /*8040*/  LOP3.LUT R4, R11, R4, RZ, 0x3c, !PT ;  /* 0x000000040b047212 */ /* 0x000fe200078e3cff */
[----:B---3--:R-:W-:Y:S06]  /*8050*/  @!P0 BRA `(.L_x_166) ;  /* 0x0000000400d08947 */ /* 0x008fec0003800000 */
.L_x_188:
[----:B------:R-:W-:Y:S01]  /*8060*/  IMAD R3, R3, 0x8, R0 ;  /* 0x0000000803037824 */ /* 0x000fe200078e0200 */
[----:B------:R-:W-:-:S07]  /*8070*/  SHF.L.U32 R0, R4, 0x1f, RZ ;  /* 0x0000001f04007819 */ /* 0x000fce00000006ff */
.L_x_167:
[----:B---3--:R3:W4:Y:S02]  /*8080*/  SYNCS.PHASECHK.TRANS64.TRYWAIT P0, [R3+URZ], R0 ;  /* 0x00000000030075a7 */ /* 0x008724000800017f */
[----:B----4-:R-:W-:Y:S05]  /*8090*/  @!P0 NANOSLEEP.SYNCS 0x989680 ;  /* 0x009896800000895d */ /* 0x010fea0003900000 */
[----:B------:R-:W4:Y:S02]  /*80a0*/  @!P0 SYNCS.PHASECHK.TRANS64 P0, [R3+URZ], R0 ;  /* 0x00000000030085a7 */ /* 0x000f24000800007f */
[----:B----4-:R-:W-:Y:S05]  /*80b0*/  @!P0 BRA `(.L_x_167) ;  /* 0xfffffffc00f08947 */ /* 0x010fea000383ffff */
.L_x_14:
[----:B-1----:R-:W-:Y:S05]  /*80c0*/  BSYNC B6 ;  /* 0x0000000000067941 */ /* 0x002fea0003800000 */
.L_x_12:
[----:B------:R-:W-:Y:S05]  /*80d0*/  EXIT ;  /* 0x000000000000794d */ /* 0x000fea0003800000 */
.L_x_27:
[----:B------:R1:W1:Y:S02]  /*80e0*/  SYNCS.PHASECHK.TRANS64.TRYWAIT P1, [R3+URZ], R0 ;  /* 0x00000000030075a7 */ /* 0x000264000802017f */
[----:B-1----:R-:W-:Y:S05]  /*80f0*/  @!P1 NANOSLEEP.SYNCS 0x989680 ;  /* 0x009896800000995d */ /* 0x002fea0003900000 */
[----:B------:R-:W1:Y:S02]  /*8100*/  @!P1 SYNCS.PHASECHK.TRANS64 P1, [R3+URZ], R0 ;  /* 0x00000000030095a7 */ /* 0x000e64000802007f */
[----:B-1----:R-:W-:Y:S05]  /*8110*/  @!P1 BRA `(.L_x_27) ;  /* 0xfffffffc00f09947 */ /* 0x002fea000383ffff */
[----:B------:R-:W-:Y:S05]  /*8120*/  BRA `(.L_x_26) ;  /* 0xffffff9800387947 */ /* 0x000fea000383ffff */
.L_x_32:
[----:B---3--:R-:W-:-:S04]  /*8130*/  IMAD.U32 R5, RZ, RZ, UR7 ;  /* 0x00000007ff057e24 */ /* 0x008fc8000f8e00ff */
[----:B------:R3:W4:Y:S03]  /*8140*/  SYNCS.PHASECHK.TRANS64.TRYWAIT P1, [R5+URZ], R4 ;  /* 0x00000004050075a7 */ /* 0x000726000802017f */
[----:B----4-:R-:W-:Y:S05]  /*8150*/  @!P1 NANOSLEEP.SYNCS 0x989680 ;  /* 0x009896800000995d */ /* 0x010fea0003900000 */
[----:B------:R-:W4:Y:S02]  /*8160*/  @!P1 SYNCS.PHASECHK.TRANS64 P1, [R5+URZ], R4 ;  /* 0x00000004050095a7 */ /* 0x000f24000802007f */
[----:B----4-:R-:W-:Y:S05]  /*8170*/  @!P1 BRA `(.L_x_32) ;  /* 0xfffffffc00ec9947 */ /* 0x010fea000383ffff */
[----:B------:R-:W-:Y:S05]  /*8180*/  BRA `(.L_x_31) ;  /* 0xffffff9c006c7947 */ /* 0x000fea000383ffff */
.L_x_55:
[----:B-1----:R-:W-:-:S04]  /*8190*/  IMAD.U32 R5, RZ, RZ, UR52 ;  /* 0x00000034ff057e24 */ /* 0x002fc8000f8e00ff */
[----:B------:R1:W3:Y:S03]  /*81a0*/  SYNCS.PHASECHK.TRANS64.TRYWAIT P1, [R5+URZ+0x40], R4 ;  /* 0x00004004050075a7 */ /* 0x0002e6000802017f */
[----:B---3--:R-:W-:Y:S05]  /*81b0*/  @!P1 NANOSLEEP.SYNCS 0x989680 ;  /* 0x009896800000995d */ /* 0x008fea0003900000 */
[----:B------:R-:W3:Y:S02]  /*81c0*/  @!P1 SYNCS.PHASECHK.TRANS64 P1, [R5+URZ+0x40], R4 ;  /* 0x00004004050095a7 */ /* 0x000ee4000802007f */
[----:B---3--:R-:W-:Y:S05]  /*81d0*/  @!P1 BRA `(.L_x_55) ;  /* 0xfffffffc00ec9947 */ /* 0x008fea000383ffff */
[----:B------:R-:W-:Y:S05]  /*81e0*/  BRA `(.L_x_168) ;  /* 0xffffffac00d47947 */ /* 0x000fea000383ffff */
.L_x_66:
[----:B-1----:R1:W3:Y:S02]  /*81f0*/  SYNCS.PHASECHK.TRANS64.TRYWAIT P4, [R14+URZ+0x40], R15 ;  /* 0x0000400f0e0075a7 */ /* 0x0022e4000808017f */
[----:B---3--:R-:W-:Y:S05]  /*8200*/  @!P4 NANOSLEEP.SYNCS 0x989680 ;  /* 0x009896800000c95d */ /* 0x008fea0003900000 */
[----:B------:R-:W3:Y:S02]  /*8210*/  @!P4 SYNCS.PHASECHK.TRANS64 P4, [R14+URZ+0x40], R15 ;  /* 0x0000400f0e00c5a7 */ /* 0x000ee4000808007f */
[----:B---3--:R-:W-:Y:S05]  /*8220*/  @!P4 BRA `(.L_x_66) ;  /* 0xfffffffc00f0c947 */ /* 0x008fea000383ffff */
[----:B------:R-:W-:Y:S05]  /*8230*/  BRA `(.L_x_169) ;  /* 0xffffffb8001c7947 */ /* 0x000fea000383ffff */
.L_x_76:
[----:B-1----:R1:W3:Y:S02]  /*8240*/  SYNCS.PHASECHK.TRANS64.TRYWAIT P4, [R14+URZ+0x40], R15 ;  /* 0x0000400f0e0075a7 */ /* 0x0022e4000808017f */
[----:B---3--:R-:W-:Y:S05]  /*8250*/  @!P4 NANOSLEEP.SYNCS 0x989680 ;  /* 0x009896800000c95d */ /* 0x008fea0003900000 */
[----:B------:R-:W3:Y:S02]  /*8260*/  @!P4 SYNCS.PHASECHK.TRANS64 P4, [R14+URZ+0x40], R15 ;  /* 0x0000400f0e00c5a7 */ /* 0x000ee4000808007f */
[----:B---3--:R-:W-:Y:S05]  /*8270*/  @!P4 BRA `(.L_x_76) ;  /* 0xfffffffc00f0c947 */ /* 0x008fea000383ffff */
[----:B------:R-:W-:Y:S05]  /*8280*/  BRA `(.L_x_170) ;  /* 0xffffffbc00d87947 */ /* 0x000fea000383ffff */
.L_x_86:
[----:B-1----:R1:W3:Y:S02]  /*8290*/  SYNCS.PHASECHK.TRANS64.TRYWAIT P2, [R14+URZ+0x40], R13 ;  /* 0x0000400d0e0075a7 */ /* 0x0022e4000804017f */
[----:B---3--:R-:W-:Y:S05]  /*82a0*/  @!P2 NANOSLEEP.SYNCS 0x989680 ;  /* 0x009896800000a95d */ /* 0x008fea0003900000 */
[----:B------:R-:W3:Y:S02]  /*82b0*/  @!P2 SYNCS.PHASECHK.TRANS64 P2, [R14+URZ+0x40], R13 ;  /* 0x0000400d0e00a5a7 */ /* 0x000ee4000804007f */
[----:B---3--:R-:W-:Y:S05]  /*82c0*/  @!P2 BRA `(.L_x_86) ;  /* 0xfffffffc00f0a947 */ /* 0x008fea000383ffff */
[----:B------:R-:W-:Y:S05]  /*82d0*/  BRA `(.L_x_171) ;  /* 0xffffffc4009c7947 */ /* 0x000fea000383ffff */
.L_x_106:
[----:B-1----:R-:W-:-:S04]  /*82e0*/  IMAD.U32 R3, RZ, RZ, UR4 ;  /* 0x00000004ff037e24 */ /* 0x002fc8000f8e00ff */
[----:B------:R1:W2:Y:S03]  /*82f0*/  SYNCS.PHASECHK.TRANS64.TRYWAIT P0, [R3+URZ+0x88], R0 ;  /* 0x00008800030075a7 */ /* 0x0002a6000800017f */
[----:B--2---:R-:W-:Y:S05]  /*8300*/  @!P0 NANOSLEEP.SYNCS 0x989680 ;  /* 0x009896800000895d */ /* 0x004fea0003900000 */
[----:B------:R-:W2:Y:S02]  /*8310*/  @!P0 SYNCS.PHASECHK.TRANS64 P0, [R3+URZ+0x88], R0 ;  /* 0x00008800030085a7 */ /* 0x000ea4000800007f */
[----:B--2---:R-:W-:Y:S05]  /*8320*/  @!P0 BRA `(.L_x_106) ;  /* 0xfffffffc00ec8947 */ /* 0x004fea000383ffff */
[----:B------:R-:W-:Y:S05]  /*8330*/  BRA `(.L_x_105) ;  /* 0xffffffd800f87947 */ /* 0x000fea000383ffff */
.L_x_115:
[----:B-1----:R-:W-:-:S04]  /*8340*/  IMAD.U32 R5, RZ, RZ, UR5 ;  /* 0x00000005ff057e24 */ /* 0x002fc8000f8e00ff */
[----:B------:R1:W2:Y:S03]  /*8350*/  SYNCS.PHASECHK.TRANS64.TRYWAIT P1, [R5+URZ+0x60], R4 ;  /* 0x00006004050075a7 */ /* 0x0002a6000802017f */
[----:B--2---:R-:W-:Y:S05]  /*8360*/  @!P1 NANOSLEEP.SYNCS 0x989680 ;  /* 0x009896800000995d */ /* 0x004fea0003900000 */
[----:B------:R-:W2:Y:S02]  /*8370*/  @!P1 SYNCS.PHASECHK.TRANS64 P1, [R5+URZ+0x60], R4 ;  /* 0x00006004050095a7 */ /* 0x000ea4000802007f */
[----:B--2---:R-:W-:Y:S05]  /*8380*/  @!P1 BRA `(.L_x_115) ;  /* 0xfffffffc00ec9947 */ /* 0x004fea000383ffff */
[----:B------:R-:W-:Y:S05]  /*8390*/  BRA `(.L_x_172) ;  /* 0xffffffdc00e47947 */ /* 0x000fea000383ffff */
.L_x_121:
[----:B-12---:R-:W-:-:S04]  /*83a0*/  IMAD.U32 R5, RZ, RZ, UR5 ;  /* 0x00000005ff057e24 */ /* 0x006fc8000f8e00ff */
[----:B------:R1:W2:Y:S03]  /*83b0*/  SYNCS.PHASECHK.TRANS64.TRYWAIT P1, [R5+URZ+0x68], R4 ;  /* 0x00006804050075a7 */ /* 0x0002a6000802017f */
[----:B--2---:R-:W-:Y:S05]  /*83c0*/  @!P1 NANOSLEEP.SYNCS 0x989680 ;  /* 0x009896800000995d */ /* 0x004fea0003900000 */
[----:B------:R-:W2:Y:S02]  /*83d0*/  @!P1 SYNCS.PHASECHK.TRANS64 P1, [R5+URZ+0x68], R4 ;  /* 0x00006804050095a7 */ /* 0x000ea4000802007f */
[----:B--2---:R-:W-:Y:S05]  /*83e0*/  @!P1 BRA `(.L_x_121) ;  /* 0xfffffffc00ec9947 */ /* 0x004fea000383ffff */
[----:B------:R-:W-:Y:S05]  /*83f0*/  BRA `(.L_x_173) ;  /* 0xffffffe0002c7947 */ /* 0x000fea000383ffff */
.L_x_127:
[----:B-123--:R-:W-:-:S04]  /*8400*/  IMAD.U32 R5, RZ, RZ, UR5 ;  /* 0x00000005ff057e24 */ /* 0x00efc8000f8e00ff */
[----:B------:R1:W2:Y:S03]  /*8410*/  SYNCS.PHASECHK.TRANS64.TRYWAIT P1, [R5+URZ+0x70], R4 ;  /* 0x00007004050075a7 */ /* 0x0002a6000802017f */
[----:B--2---:R-:W-:Y:S05]  /*8420*/  @!P1 NANOSLEEP.SYNCS 0x989680 ;  /* 0x009896800000995d */ /* 0x004fea0003900000 */
[----:B------:R-:W2:Y:S02]  /*8430*/  @!P1 SYNCS.PHASECHK.TRANS64 P1, [R5+URZ+0x70], R4 ;  /* 0x00007004050095a7 */ /* 0x000ea4000802007f */
[----:B--2---:R-:W-:Y:S05]  /*8440*/  @!P1 BRA `(.L_x_127) ;  /* 0xfffffffc00ec9947 */ /* 0x004fea000383ffff */
[----:B------:R-:W-:Y:S05]  /*8450*/  BRA `(.L_x_174) ;  /* 0xffffffe000807947 */ /* 0x000fea000383ffff */
.L_x_133:
[----:B-1234-:R-:W-:-:S04]  /*8460*/  IMAD.U32 R5, RZ, RZ, UR5 ;  /* 0x00000005ff057e24 */ /* 0x01efc8000f8e00ff */
[----:B------:R1:W2:Y:S03]  /*8470*/  SYNCS.PHASECHK.TRANS64.TRYWAIT P1, [R5+URZ+0x78], R4 ;  /* 0x00007804050075a7 */ /* 0x0002a6000802017f */
[----:B--2---:R-:W-:Y:S05]  /*8480*/  @!P1 NANOSLEEP.SYNCS 0x989680 ;  /* 0x009896800000995d */ /* 0x004fea0003900000 */
[----:B------:R-:W2:Y:S02]  /*8490*/  @!P1 SYNCS.PHASECHK.TRANS64 P1, [R5+URZ+0x78], R4 ;  /* 0x00007804050095a7 */ /* 0x000ea4000802007f */
[----:B--2---:R-:W-:Y:S05]  /*84a0*/  @!P1 BRA `(.L_x_133) ;  /* 0xfffffffc00ec9947 */ /* 0x004fea000383ffff */
[----:B------:R-:W-:Y:S05]  /*84b0*/  BRA `(.L_x_175) ;  /* 0xffffffe000cc7947 */ /* 0x000fea000383ffff */
.L_x_143:
[----:B------:R1:W1:Y:S02]  /*84c0*/  SYNCS.PHASECHK.TRANS64.TRYWAIT P0, [R3+URZ+0x60], R0 ;  /* 0x00006000030075a7 */ /* 0x000264000800017f */
[----:B-1----:R-:W-:Y:S05]  /*84d0*/  @!P0 NANOSLEEP.SYNCS 0x989680 ;  /* 0x009896800000895d */ /* 0x002fea0003900000 */
[----:B------:R-:W1:Y:S02]  /*84e0*/  @!P0 SYNCS.PHASECHK.TRANS64 P0, [R3+URZ+0x60], R0 ;  /* 0x00006000030085a7 */ /* 0x000e64000800007f */
[----:B-1----:R-:W-:Y:S05]  /*84f0*/  @!P0 BRA `(.L_x_143) ;  /* 0xfffffffc00f08947 */ /* 0x002fea000383ffff */
[----:B------:R-:W-:Y:S05]  /*8500*/  BRA `(.L_x_176) ;  /* 0xffffffe800c47947 */ /* 0x000fea000383ffff */
.L_x_145:
[----:B------:R1:W1:Y:S02]  /*8510*/  SYNCS.PHASECHK.TRANS64.TRYWAIT P0, [R3+URZ+0x68], R0 ;  /* 0x00006800030075a7 */ /* 0x000264000800017f */
[----:B-1----:R-:W-:Y:S05]  /*8520*/  @!P0 NANOSLEEP.SYNCS 0x989680 ;  /* 0x009896800000895d */ /* 0x002fea0003900000 */
[----:B------:R-:W1:Y:S02]  /*8530*/  @!P0 SYNCS.PHASECHK.TRANS64 P0, [R3+URZ+0x68], R0 ;  /* 0x00006800030085a7 */ /* 0x000e64000800007f */
[----:B-1----:R-:W-:Y:S05]  /*8540*/  @!P0 BRA `(.L_x_145) ;  /* 0xfffffffc00f08947 */ /* 0x002fea000383ffff */
[----:B------:R-:W-:Y:S05]  /*8550*/  BRA `(.L_x_177) ;  /* 0xffffffe800c07947 */ /* 0x000fea000383ffff */
.L_x_147:
[----:B------:R1:W1:Y:S02]  /*8560*/  SYNCS.PHASECHK.TRANS64.TRYWAIT P0, [R3+URZ+0x70], R0 ;  /* 0x00007000030075a7 */ /* 0x000264000800017f */
[----:B-1----:R-:W-:Y:S05]  /*8570*/  @!P0 NANOSLEEP.SYNCS 0x989680 ;  /* 0x009896800000895d */ /* 0x002fea0003900000 */
[----:B------:R-:W1:Y:S02]  /*8580*/  @!P0 SYNCS.PHASECHK.TRANS64 P0, [R3+URZ+0x70], R0 ;  /* 0x00007000030085a7 */ /* 0x000e64000800007f */
[----:B-1----:R-:W-:Y:S05]  /*8590*/  @!P0 BRA `(.L_x_147) ;  /* 0xfffffffc00f08947 */ /* 0x002fea000383ffff */
[----:B------:R-:W-:Y:S05]  /*85a0*/  BRA `(.L_x_178) ;  /* 0xffffffe800bc7947 */ /* 0x000fea000383ffff */
.L_x_151:
[----:B------:R-:W-:Y:S01]  /*85b0*/  BSSY B1, `(.L_x_179) ;  /* 0x0000006000017945 */ /* 0x000fe20003800000 */
[----:B------:R-:W-:-:S07]  /*85c0*/  IMAD.MOV.U32 R15, RZ, RZ, -0x1 ;  /* 0xffffffffff0f7424 */ /* 0x000fce00078e00ff */
[----:B------:R-:W-:Y:S05]  /*85d0*/  WARPSYNC.COLLECTIVE R15, `(.L_x_180) ;  /* 0x000000000f0c7348 */ /* 0x000fea0003c00000 */
[----:B------:R-:W-:Y:S02]  /*85e0*/  ELECT P6, UR62, PT ;  /* 0x00000000003e782f */ /* 0x000fe400038c0000 */
[----:B------:R-:W-:Y:S01]  /*85f0*/  MOV R14, UR62 ;  /* 0x0000003e000e7c02 */ /* 0x000fe20008000f00 */
[----:B------:R-:W-:Y:S10]  /*8600*/  ENDCOLLECTIVE ;  /* 0x000000000000791b */ /* 0x000ff40003800000 */
.L_x_180:
[----:B------:R-:W-:Y:S05]  /*8610*/  BSYNC B1 ;  /* 0x0000000000017941 */ /* 0x000fea0003800000 */
.L_x_179:
[----:B------:R-:W-:Y:S05]  /*8620*/  BRA `(.L_x_181) ;  /* 0xffffffec003c7947 */ /* 0x000fea000383ffff */
.L_x_154:
[----:B--2---:R2:W3:Y:S02]  /*8630*/  SYNCS.PHASECHK.TRANS64.TRYWAIT P0, [R14+URZ+0x20], R7 ;  /* 0x000020070e0075a7 */ /* 0x0044e4000800017f */
[----:B---3--:R-:W-:Y:S05]  /*8640*/  @!P0 NANOSLEEP.SYNCS 0x989680 ;  /* 0x009896800000895d */ /* 0x008fea0003900000 */
[----:B------:R-:W3:Y:S02]  /*8650*/  @!P0 SYNCS.PHASECHK.TRANS64 P0, [R14+URZ+0x20], R7 ;  /* 0x000020070e0085a7 */ /* 0x000ee4000800007f */
[----:B---3--:R-:W-:Y:S05]  /*8660*/  @!P0 BRA `(.L_x_154) ;  /* 0xfffffffc00f08947 */ /* 0x008fea000383ffff */
[----:B------:R-:W-:Y:S05]  /*8670*/  BRA `(.L_x_182) ;  /* 0xffffffec00747947 */ /* 0x000fea000383ffff */
.L_x_162:
[----:B------:R-:W-:Y:S01]  /*8680*/  BSSY B0, `(.L_x_183) ;  /* 0x0000006000007945 */ /* 0x000fe20003800000 */
[----:B------:R-:W-:-:S07]  /*8690*/  IMAD.MOV.U32 R15, RZ, RZ, -0x1 ;  /* 0xffffffffff0f7424 */ /* 0x000fce00078e00ff */
[----:B-1----:R-:W-:Y:S05]  /*86a0*/  WARPSYNC.COLLECTIVE R15, `(.L_x_184) ;  /* 0x000000000f0c7348 */ /* 0x002fea0003c00000 */
[----:B------:R-:W-:Y:S02]  /*86b0*/  ELECT P6, UR62, PT ;  /* 0x00000000003e782f */ /* 0x000fe400038c0000 */
[----:B------:R-:W-:Y:S01]  /*86c0*/  MOV R14, UR62 ;  /* 0x0000003e000e7c02 */ /* 0x000fe20008000f00 */
[----:B-1----:R-:W-:Y:S10]  /*86d0*/  ENDCOLLECTIVE ;  /* 0x000000000000791b */ /* 0x002ff40003800000 */
.L_x_184:
[----:B------:R-:W-:Y:S05]  /*86e0*/  BSYNC B0 ;  /* 0x0000000000007941 */ /* 0x000fea0003800000 */
.L_x_183:
[----:B------:R-:W-:Y:S05]  /*86f0*/  BRA `(.L_x_185) ;  /* 0xfffffff400c87947 */ /* 0x000fea000383ffff */
.L_x_164:
[----:B--2---:R2:W3:Y:S02]  /*8700*/  SYNCS.PHASECHK.TRANS64.TRYWAIT P0, [R5+URZ], R2 ;  /* 0x00000002050075a7 */ /* 0x0044e4000800017f */
[----:B---3--:R-:W-:Y:S05]  /*8710*/  @!P0 NANOSLEEP.SYNCS 0x989680 ;  /* 0x009896800000895d */ /* 0x008fea0003900000 */
[----:B------:R-:W3:Y:S02]  /*8720*/  @!P0 SYNCS.PHASECHK.TRANS64 P0, [R5+URZ], R2 ;  /* 0x00000002050085a7 */ /* 0x000ee4000800007f */
[----:B---3--:R-:W-:Y:S05]  /*8730*/  @!P0 BRA `(.L_x_164) ;  /* 0xfffffffc00f08947 */ /* 0x008fea000383ffff */
[----:B------:R-:W-:Y:S05]  /*8740*/  BRA `(.L_x_186) ;  /* 0xfffffff800047947 */ /* 0x000fea000383ffff */
.L_x_165:
[----:B--2---:R2:W3:Y:S02]  /*8750*/  SYNCS.PHASECHK.TRANS64.TRYWAIT P0, [R7+URZ], R4 ;  /* 0x00000004070075a7 */ /* 0x0044e4000800017f */
[----:B---3--:R-:W-:Y:S05]  /*8760*/  @!P0 NANOSLEEP.SYNCS 0x989680 ;  /* 0x009896800000895d */ /* 0x008fea0003900000 */
[----:B------:R-:W3:Y:S02]  /*8770*/  @!P0 SYNCS.PHASECHK.TRANS64 P0, [R7+URZ], R4 ;  /* 0x00000004070085a7 */ /* 0x000ee4000800007f */
[----:B---3--:R-:W-:Y:S05]  /*8780*/  @!P0 BRA `(.L_x_165) ;  /* 0xfffffffc00f08947 */ /* 0x008fea000383ffff */
[----:B------:R-:W-:Y:S05]  /*8790*/  BRA `(.L_x_187) ;  /* 0xfffffff800147947 */ /* 0x000fea000383ffff */
.L_x_166:
[----:B--2---:R2:W3:Y:S02]  /*87a0*/  SYNCS.PHASECHK.TRANS64.TRYWAIT P0, [R6+URZ], R5 ;  /* 0x00000005060075a7 */ /* 0x0044e4000800017f */
[----:B---3--:R-:W-:Y:S05]  /*87b0*/  @!P0 NANOSLEEP.SYNCS 0x989680 ;  /* 0x009896800000895d */ /* 0x008fea0003900000 */
[----:B------:R-:W3:Y:S02]  /*87c0*/  @!P0 SYNCS.PHASECHK.TRANS64 P0, [R6+URZ], R5 ;  /* 0x00000005060085a7 */ /* 0x000ee4000800007f */
[----:B---3--:R-:W-:Y:S05]  /*87d0*/  @!P0 BRA `(.L_x_166) ;  /* 0xfffffffc00f08947 */ /* 0x008fea000383ffff */
[----:B------:R-:W-:Y:S05]  /*87e0*/  BRA `(.L_x_188) ;  /* 0xfffffff8001c7947 */ /* 0x000fea000383ffff */
.L_x_189:
[----:B------:R-:W-:-:S00]  /*87f0*/  BRA `(.L_x_189) ;  /* 0xfffffffc00fc7947 */ /* 0x000fc0000383ffff */
[----:B------:R-:W-:-:S00]  /*8800*/  NOP ;  /* 0x0000000000007918 */ /* 0x000fc00000000000 */
[----:B------:R-:W-:-:S00]  /*8810*/  NOP ;  /* 0x0000000000007918 */ /* 0x000fc00000000000 */
[----:B------:R-:W-:-:S00]  /*8820*/  NOP ;  /* 0x0000000000007918 */ /* 0x000fc00000000000 */
[----:B------:R-:W-:-:S00]  /*8830*/  NOP ;  /* 0x0000000000007918 */ /* 0x000fc00000000000 */
[----:B------:R-:W-:-:S00]  /*8840*/  NOP ;  /* 0x0000000000007918 */ /* 0x000fc00000000000 */
[----:B------:R-:W-:-:S00]  /*8850*/  NOP ;  /* 0x0000000000007918 */ /* 0x000fc00000000000 */
[----:B------:R-:W-:-:S00]  /*8860*/  NOP ;  /* 0x0000000000007918 */ /* 0x000fc00000000000 */
[----:B------:R-:W-:-:S00]  /*8870*/  NOP ;  /* 0x0000000000007918 */ /* 0x000fc00000000000 */
.L_x_190:


//--------------------- .nv.global.init           --------------------------
	.section	.nv.global.init,"aw",@progbits
.nv.global.init:
	.type		$str$22,@object
	.size		$str$22,($str$26 - $str$22)
$str$22:
        /*0000*/ 	.byte	0x6b, 0x5f, 0x74, 0x69, 0x6c, 0x65, 0x5f, 0x63, 0x6f, 0x75, 0x6e, 0x74, 0x20, 0x3e, 0x3d, 0x20
        /*0010*/ 	.byte	0x31, 0x00
	.type		$str$26,@object
	.size		$str$26,($str$27 - $str$26)
$str$26:
        /*0012*/ 	.byte	0x28, 0x61, 0x64, 0x64, 0x72, 0x65, 0x73, 0x73, 0x20, 0x26, 0x20, 0x6d, 0x61, 0x73, 0x6b, 0x29
        /*0022*/ 	.byte	0x20, 0x3d, 0x3d, 0x20, 0x30, 0x00
	.type		$str$27,@object
	.size		$str$27,($str$23 - $str$27)
$str$27:
        /*0028*/ 	.byte	0x2f, 0x74, 0x6d, 0x70, 0x2f, 0x63, 0x75, 0x74, 0x6c, 0x61, 0x73, 0x73, 0x5f, 0x73, 0x77, 0x65
        /*0038*/ 	.byte	0x65, 0x70, 0x5f, 0x73, 0x72, 0x63, 0x2f, 0x69, 0x6e, 0x63, 0x6c, 0x75, 0x64, 0x65, 0x2f, 0x63
        /*0048*/ 	.byte	0x75, 0x74, 0x65, 0x2f, 0x70, 0x6f, 0x69, 0x6e, 0x74, 0x65, 0x72, 0x5f, 0x66, 0x6c, 0x61, 0x67
        /*0058*/ 	.byte	0x67, 0x65, 0x64, 0x2e, 0x68, 0x70, 0x70, 0x00
	.type		$str$23,@object
	.size		$str$23,(__unnamed_2 - $str$23)
$str$23:
        /*0060*/ 	.byte	0x2f, 0x74, 0x6d, 0x70, 0x2f, 0x63, 0x75, 0x74, 0x6c, 0x61, 0x73, 0x73, 0x5f, 0x73, 0x77, 0x65
        /*0070*/ 	.byte	0x65, 0x70, 0x5f, 0x73, 0x72, 0x63, 0x2f, 0x69, 0x6e, 0x63, 0x6c, 0x75, 0x64, 0x65, 0x2f, 0x63
        /*0080*/ 	.byte	0x75, 0x74, 0x6c, 0x61, 0x73, 0x73, 0x2f, 0x67, 0x65, 0x6d, 0x6d, 0x2f, 0x63, 0x6f, 0x6c, 0x6c
        /*0090*/ 	.byte	0x65, 0x63, 0x74, 0x69, 0x76, 0x65, 0x2f, 0x73, 0x6d, 0x39, 0x30, 0x5f, 0x6d, 0x6d, 0x61, 0x5f
        /*00a0*/ 	.byte	0x74, 0x6d, 0x61, 0x5f, 0x67, 0x6d, 0x6d, 0x61, 0x5f, 0x73, 0x73, 0x5f, 0x77, 0x61, 0x72, 0x70
        /*00b0*/ 	.byte	0x73, 0x70, 0x65, 0x63, 0x69, 0x61, 0x6c, 0x69, 0x7a, 0x65, 0x64, 0x2e, 0x68, 0x70, 0x70, 0x00
	.type		__unnamed_2,@object
	.size		__unnamed_2,(__unnamed_1 - __unnamed_2)
__unnamed_2:
        /*00c0*/ 	.byte	0x61, 0x75, 0x74, 0x6f, 0x20, 0x63, 0x75, 0x74, 0x65, 0x3a, 0x3a, 0x61, 0x73, 0x5f, 0x70, 0x6f
        /* <DEDUP_REMOVED lines=27> */
        /*0280*/ 	.byte	0x36, 0x3e, 0x3e, 0x3e, 0x3e, 0x3e, 0x5d, 0x00
	.type		__unnamed_1,@object
	.size		__unnamed_1,(.L_0 - __unnamed_1)
__unnamed_1:
        /* <DEDUP_REMOVED lines=181> */
        /*0dd8*/ 	.byte	0x79, 0x5d, 0x00
.L_0:


//--------------------- .nv.shared._ZN7cutlass13device_kernelINS_4gemm6kernel13GemmUniversalIN4cute5tupleIJiiiiEEENS1_10collective13CollectiveMmaINS1_34MainloopSm90TmaGmmaWarpSpecializedILi4ENS5_IJNS4_1CILi2EEENSA_ILi1EEESC_EEENS1_35KernelTmaWarpSpecializedCooperativeEEENS5_IJNSA_ILi256EEENSA_ILi64EEESH_EEENS_6half_tENS5_IJlSC_lEEESJ_SK_NS4_8TiledMMAINS4_8MMA_AtomIJNS4_4SM904GMMA25MMA_64x64x16_F32F16F16_SSILNSO_5MajorE0ELSQ_0ELNSO_7ScaleInE1ELSR_1EEEEEENS4_6LayoutISD_NS5_IJSC_NSA_ILi0EEESV_EEEEENS5_IJNS4_10UnderscoreESY_SY_EEEEENS4_13SM90_TMA_LOADENS4_14ComposedLayoutINS4_7SwizzleILi3ELi4ELi3EEENS4_18smem_ptr_flag_bitsILi16EEENSU_INS5_IJNSA_ILi8EEESH_EEENS5_IJSH_SC_EEEEEEEvNS4_8identityENS4_23SM90_TMA_LOAD_MULTICASTES1B_vS1C_EENS_8epilogue10collective18CollectiveEpilogueINS1F_22Sm90TmaWarpSpecializedILi4ELi2ELi16ELb1ELb0EEEJSI_NS5_IJNSA_ILi128EEENSA_ILi32EEEEEESJ_SK_SJ_SK_NS1F_6fusion15FusionCallbacksIS1J_NS1N_23LinCombPerRowBiasEltActINS1F_6thread4ReLuESJ_fSJ_SJ_fLi8ELNS_15FloatRoundStyleE2EEESI_S1M_JEEES11_NS12_INS13_ILi2ELi4ELi3EEES16_NSU_INS5_IJS17_S1L_EEENS5_IJS1L_SC_EEEEEEENS4_17SM75_U32x4_LDSM_NENS4_14SM90_TMA_STOREES1Z_NS4_17SM90_U32x4_STSM_NENS4_9Copy_AtomIJS22_SJ_EEEvEEEvvEEEEvNT_6ParamsE --------------------------
	.section	.nv.shared._ZN7cutlass13device_kernelINS_4gemm6kernel13GemmUniversalIN4cute5tupleIJiiiiEEENS1_10collective13CollectiveMmaINS1_34MainloopSm90TmaGmmaWarpSpecializedILi4ENS5_IJNS4_1CILi2EEENSA_ILi1EEESC_EEENS1_35KernelTmaWarpSpecializedCooperativeEEENS5_IJNSA_ILi256EEENSA_ILi64EEESH_EEENS_6half_tENS5_IJlSC_lEEESJ_SK_NS4_8TiledMMAINS4_8MMA_AtomIJNS4_4SM904GMMA25MMA_64x64x16_F32F16F16_SSILNSO_5MajorE0ELSQ_0ELNSO_7ScaleInE1ELSR_1EEEEEENS4_6LayoutISD_NS5_IJSC_NSA_ILi0EEESV_EEEEENS5_IJNS4_10UnderscoreESY_SY_EEEEENS4_13SM90_TMA_LOADENS4_14ComposedLayoutINS4_7SwizzleILi3ELi4ELi3EEENS4_18smem_ptr_flag_bitsILi16EEENSU_INS5_IJNSA_ILi8EEESH_EEENS5_IJSH_SC_EEEEEEEvNS4_8identityENS4_23SM90_TMA_LOAD_MULTICASTES1B_vS1C_EENS_8epilogue10collective18CollectiveEpilogueINS1F_22Sm90TmaWarpSpecializedILi4ELi2ELi16ELb1ELb0EEEJSI_NS5_IJNSA_ILi128EEENSA_ILi32EEEEEESJ_SK_SJ_SK_NS1F_6fusion15FusionCallbacksIS1J_NS1N_23LinCombPerRowBiasEltActINS1F_6thread4ReLuESJ_fSJ_SJ_fLi8ELNS_15FloatRoundStyleE2EEESI_S1M_JEEES11_NS12_INS13_ILi2ELi4ELi3EEES16_NSU_INS5_IJS17_S1L_EEENS5_IJS1L_SC_EEEEEEENS4_17SM75_U32x4_LDSM_NENS4_14SM90_TMA_STOREES1Z_NS4_17SM90_U32x4_STSM_NENS4_9Copy_AtomIJS22_SJ_EEEvEEEvvEEEEvNT_6ParamsE,"aw",@nobits
	.sectionflags	@""
	.align	16
	.zero		1024


//--------------------- .nv.shared.reserved.0     --------------------------
	.section	.nv.shared.reserved.0,"aw",@nobits
	.weak		__nv_reservedSMEM_offset_0_alias
	.size		__nv_reservedSMEM_offset_0_alias, 0, 0
	.other		__nv_reservedSMEM_offset_0_alias,@"STO_CUDA_RESERVED_SHARED STV_DEFAULT"
__nv_reservedSMEM_offset_0_alias:
	.zero		0


//--------------------- .nv.global                --------------------------
	.section	.nv.global,"aw",@nobits
.nv.global:
	.type		_ZN39_INTERNAL_a45894ff_4_k_cu_93926f4a_27974cute1_E,@object
	.size		_ZN39_INTERNAL_a45894ff_4_k_cu_93926f4a_27974cute1_E,(_ZN39_INTERNAL_a45894ff_4_k_cu_93926f4a_27974cuda3std3__45__cpo6cbeginE - _ZN39_INTERNAL_a45894ff_4_k_cu_93926f4a_27974cute1_E)
_ZN39_INTERNAL_a45894ff_4_k_cu_93926f4a_27974cute1_E:
	.zero		1
	.type		_ZN39_INTERNAL_a45894ff_4_k_cu_93926f4a_27974cuda3std3__45__cpo6cbeginE,@object
	.size		_ZN39_INTERNAL_a45894ff_4_k_cu_93926f4a_27974cuda3std3__45__cpo6cbeginE,(_ZN39_INTERNAL_a45894ff_4_k_cu_93926f4a_27974cuda3std3__48in_placeE - _ZN39_INTERNAL_a45894ff_4_k_cu_93926f4a_27974cuda3std3__45__cpo6cbeginE)
_ZN39_INTERNAL_a45894ff_4_k_cu_93926f4a_27974cuda3std3__45__cpo6cbeginE:
	.zero		1
	.type		_ZN39_INTERNAL_a45894ff_4_k_cu_93926f4a_27974cuda3std3__48in_placeE,@object
	.size		_ZN39_INTERNAL_a45894ff_4_k_cu_93926f4a_27974cuda3std3__48in_placeE,(_ZN39_INTERNAL_a45894ff_4_k_cu_93926f4a_27974cuda3std6ranges3__45__cpo9iter_moveE - _ZN39_INTERNAL_a45894ff_4_k_cu_93926f4a_27974cuda3std3__48in_placeE)
_ZN39_INTERNAL_a45894ff_4_k_cu_93926f4a_27974cuda3std3__48in_placeE:
	.zero		1
	.type		_ZN39_INTERNAL_a45894ff_4_k_cu_93926f4a_27974cuda3std6ranges3__45__cpo9iter_moveE,@object
	.size		_ZN39_INTERNAL_a45894ff_4_k_cu_93926f4a_27974cuda3std6ranges3__45__cpo9iter_moveE,(_ZN39_INTERNAL_a45894ff_4_k_cu_93926f4a_27974cuda3std3__45__cpo5beginE - _ZN39_INTERNAL_a45894ff_4_k_cu_93926f4a_27974cuda3std6ranges3__45__cpo9iter_moveE)
_ZN39_INTERNAL_a45894ff_4_k_cu_93926f4a_27974cuda3std6ranges3__45__cpo9iter_moveE:
	.zero		1
	.type		_ZN39_INTERNAL_a45894ff_4_k_cu_93926f4a_27974cuda3std3__45__cpo5beginE,@object
	.size		_ZN39_INTERNAL_a45894ff_4_k_cu_93926f4a_27974cuda3std3__45__cpo5beginE,(_ZN39_INTERNAL_a45894ff_4_k_cu_93926f4a_27974cuda3std3__441_GLOBAL__N__a45894ff_4_k_cu_93926f4a_27976ignoreE - _ZN39_INTERNAL_a45894ff_4_k_cu_93926f4a_27974cuda3std3__45__cpo5beginE)
_ZN39_INTERNAL_a45894ff_4_k_cu_93926f4a_27974cuda3std3__45__cpo5beginE:
	.zero		1
	.type		_ZN39_INTERNAL_a45894ff_4_k_cu_93926f4a_27974cuda3std3__441_GLOBAL__N__a45894ff_4_k_cu_93926f4a_27976ignoreE,@object
	.size		_ZN39_INTERNAL_a45894ff_4_k_cu_93926f4a_27974cuda3std3__441_GLOBAL__N__a45894ff_4_k_cu_93926f4a_27976ignoreE,(_ZN39_INTERNAL_a45894ff_4_k_cu_93926f4a_27974cute7productE - _ZN39_INTERNAL_a45894ff_4_k_cu_93926f4a_27974cuda3std3__441_GLOBAL__N__a45894ff_4_k_cu_93926f4a_27976ignoreE)
_ZN39_INTERNAL_a45894ff_4_k_cu_93926f4a_27974cuda3std3__441_GLOBAL__N__a45894ff_4_k_cu_93926f4a_27976ignoreE:
	.zero		1
	.type		_ZN39_INTERNAL_a45894ff_4_k_cu_93926f4a_27974cute7productE,@object
	.size		_ZN39_INTERNAL_a45894ff_4_k_cu_93926f4a_27974cute7productE,(_ZN39_INTERNAL_a45894ff_4_k_cu_93926f4a_27974cuda3std3__45__cpo3endE - _ZN39_INTERNAL_a45894ff_4_k_cu_93926f4a_27974cute7productE)
_ZN39_INTERNAL_a45894ff_4_k_cu_93926f4a_27974cute7productE:
	.zero		1
	.type		_ZN39_INTERNAL_a45894ff_4_k_cu_93926f4a_27974cuda3std3__45__cpo3endE,@object
	.size		_ZN39_INTERNAL_a45894ff_4_k_cu_93926f4a_27974cuda3std3__45__cpo3endE,(_ZN39_INTERNAL_a45894ff_4_k_cu_93926f4a_27974cuda3std3__419piecewise_constructE - _ZN39_INTERNAL_a45894ff_4_k_cu_93926f4a_27974cuda3std3__45__cpo3endE)
_ZN39_INTERNAL_a45894ff_4_k_cu_93926f4a_27974cuda3std3__45__cpo3endE:
	.zero		1
	.type		_ZN39_INTERNAL_a45894ff_4_k_cu_93926f4a_27974cuda3std3__419piecewise_constructE,@object
	.size		_ZN39_INTERNAL_a45894ff_4_k_cu_93926f4a_27974cuda3std3__419piecewise_constructE,(_ZN39_INTERNAL_a45894ff_4_k_cu_93926f4a_27974cuda3std3__45__cpo4cendE - _ZN39_INTERNAL_a45894ff_4_k_cu_93926f4a_27974cuda3std3__419piecewise_constructE)
_ZN39_INTERNAL_a45894ff_4_k_cu_93926f4a_27974cuda3std3__419piecewise_constructE:
	.zero		1
	.type		_ZN39_INTERNAL_a45894ff_4_k_cu_93926f4a_27974cuda3std3__45__cpo4cendE,@object
	.size		_ZN39_INTERNAL_a45894ff_4_k_cu_93926f4a_27974cuda3std3__45__cpo4cendE,(_ZN39_INTERNAL_a45894ff_4_k_cu_93926f4a_27974cuda3std6ranges3__45__cpo4swapE - _ZN39_INTERNAL_a45894ff_4_k_cu_93926f4a_27974cuda3std3__45__cpo4cendE)
_ZN39_INTERNAL_a45894ff_4_k_cu_93926f4a_27974cuda3std3__45__cpo4cendE:
	.zero		1
	.type		_ZN39_INTERNAL_a45894ff_4_k_cu_93926f4a_27974cuda3std6ranges3__45__cpo4swapE,@object
	.size		_ZN39_INTERNAL_a45894ff_4_k_cu_93926f4a_27974cuda3std6ranges3__45__cpo4swapE,(.L_9 - _ZN39_INTERNAL_a45894ff_4_k_cu_93926f4a_27974cuda3std6ranges3__45__cpo4swapE)
_ZN39_INTERNAL_a45894ff_4_k_cu_93926f4a_27974cuda3std6ranges3__45__cpo4swapE:
	.zero		1
.L_9:


//--------------------- .nv.constant0._ZN7cutlass13device_kernelINS_4gemm6kernel13GemmUniversalIN4cute5tupleIJiiiiEEENS1_10collective13CollectiveMmaINS1_34MainloopSm90TmaGmmaWarpSpecializedILi4ENS5_IJNS4_1CILi2EEENSA_ILi1EEESC_EEENS1_35KernelTmaWarpSpecializedCooperativeEEENS5_IJNSA_ILi256EEENSA_ILi64EEESH_EEENS_6half_tENS5_IJlSC_lEEESJ_SK_NS4_8TiledMMAINS4_8MMA_AtomIJNS4_4SM904GMMA25MMA_64x64x16_F32F16F16_SSILNSO_5MajorE0ELSQ_0ELNSO_7ScaleInE1ELSR_1EEEEEENS4_6LayoutISD_NS5_IJSC_NSA_ILi0EEESV_EEEEENS5_IJNS4_10UnderscoreESY_SY_EEEEENS4_13SM90_TMA_LOADENS4_14ComposedLayoutINS4_7SwizzleILi3ELi4ELi3EEENS4_18smem_ptr_flag_bitsILi16EEENSU_INS5_IJNSA_ILi8EEESH_EEENS5_IJSH_SC_EEEEEEEvNS4_8identityENS4_23SM90_TMA_LOAD_MULTICASTES1B_vS1C_EENS_8epilogue10collective18CollectiveEpilogueINS1F_22Sm90TmaWarpSpecializedILi4ELi2ELi16ELb1ELb0EEEJSI_NS5_IJNSA_ILi128EEENSA_ILi32EEEEEESJ_SK_SJ_SK_NS1F_6fusion15FusionCallbacksIS1J_NS1N_23LinCombPerRowBiasEltActINS1F_6thread4ReLuESJ_fSJ_SJ_fLi8ELNS_15FloatRoundStyleE2EEESI_S1M_JEEES11_NS12_INS13_ILi2ELi4ELi3EEES16_NSU_INS5_IJS17_S1L_EEENS5_IJS1L_SC_EEEEEEENS4_17SM75_U32x4_LDSM_NENS4_14SM90_TMA_STOREES1Z_NS4_17SM90_U32x4_STSM_NENS4_9Copy_AtomIJS22_SJ_EEEvEEEvvEEEEvNT_6ParamsE --------------------------
	.section	.nv.constant0._ZN7cutlass13device_kernelINS_4gemm6kernel13GemmUniversalIN4cute5tupleIJiiiiEEENS1_10collective13CollectiveMmaINS1_34MainloopSm90TmaGmmaWarpSpecializedILi4ENS5_IJNS4_1CILi2EEENSA_ILi1EEESC_EEENS1_35KernelTmaWarpSpecializedCooperativeEEENS5_IJNSA_ILi256EEENSA_ILi64EEESH_EEENS_6half_tENS5_IJlSC_lEEESJ_SK_NS4_8TiledMMAINS4_8MMA_AtomIJNS4_4SM904GMMA25MMA_64x64x16_F32F16F16_SSILNSO_5MajorE0ELSQ_0ELNSO_7ScaleInE1ELSR_1EEEEEENS4_6LayoutISD_NS5_IJSC_NSA_ILi0EEESV_EEEEENS5_IJNS4_10UnderscoreESY_SY_EEEEENS4_13SM90_TMA_LOADENS4_14ComposedLayoutINS4_7SwizzleILi3ELi4ELi3EEENS4_18smem_ptr_flag_bitsILi16EEENSU_INS5_IJNSA_ILi8EEESH_EEENS5_IJSH_SC_EEEEEEEvNS4_8identityENS4_23SM90_TMA_LOAD_MULTICASTES1B_vS1C_EENS_8epilogue10collective18CollectiveEpilogueINS1F_22Sm90TmaWarpSpecializedILi4ELi2ELi16ELb1ELb0EEEJSI_NS5_IJNSA_ILi128EEENSA_ILi32EEEEEESJ_SK_SJ_SK_NS1F_6fusion15FusionCallbacksIS1J_NS1N_23LinCombPerRowBiasEltActINS1F_6thread4ReLuESJ_fSJ_SJ_fLi8ELNS_15FloatRoundStyleE2EEESI_S1M_JEEES11_NS12_INS13_ILi2ELi4ELi3EEES16_NSU_INS5_IJS17_S1L_EEENS5_IJS1L_SC_EEEEEEENS4_17SM75_U32x4_LDSM_NENS4_14SM90_TMA_STOREES1Z_NS4_17SM90_U32x4_STSM_NENS4_9Copy_AtomIJS22_SJ_EEEvEEEvvEEEEvNT_6ParamsE,"a",@progbits
	.sectionflags	@""
	.align	4
.nv.constant0._ZN7cutlass13device_kernelINS_4gemm6kernel13GemmUniversalIN4cute5tupleIJiiiiEEENS1_10collective13CollectiveMmaINS1_34MainloopSm90TmaGmmaWarpSpecializedILi4ENS5_IJNS4_1CILi2EEENSA_ILi1EEESC_EEENS1_35KernelTmaWarpSpecializedCooperativeEEENS5_IJNSA_ILi256EEENSA_ILi64EEESH_EEENS_6half_tENS5_IJlSC_lEEESJ_SK_NS4_8TiledMMAINS4_8MMA_AtomIJNS4_4SM904GMMA25MMA_64x64x16_F32F16F16_SSILNSO_5MajorE0ELSQ_0ELNSO_7ScaleInE1ELSR_1EEEEEENS4_6LayoutISD_NS5_IJSC_NSA_ILi0EEESV_EEEEENS5_IJNS4_10UnderscoreESY_SY_EEEEENS4_13SM90_TMA_LOADENS4_14ComposedLayoutINS4_7SwizzleILi3ELi4ELi3EEENS4_18smem_ptr_flag_bitsILi16EEENSU_INS5_IJNSA_ILi8EEESH_EEENS5_IJSH_SC_EEEEEEEvNS4_8identityENS4_23SM90_TMA_LOAD_MULTICASTES1B_vS1C_EENS_8epilogue10collective18CollectiveEpilogueINS1F_22Sm90TmaWarpSpecializedILi4ELi2ELi16ELb1ELb0EEEJSI_NS5_IJNSA_ILi128EEENSA_ILi32EEEEEESJ_SK_SJ_SK_NS1F_6fusion15FusionCallbacksIS1J_NS1N_23LinCombPerRowBiasEltActINS1F_6thread4ReLuESJ_fSJ_SJ_fLi8ELNS_15FloatRoundStyleE2EEESI_S1M_JEEES11_NS12_INS13_ILi2ELi4ELi3EEES16_NSU_INS5_IJS17_S1L_EEENS5_IJS1L_SC_EEEEEEENS4_17SM75_U32x4_LDSM_NENS4_14SM90_TMA_STOREES1Z_NS4_17SM90_U32x4_STSM_NENS4_9Copy_AtomIJS22_SJ_EEEvEEEvvEEEEvNT_6ParamsE:
	.zero		2432


//--------------------- SYMBOLS --------------------------

	.type		.nv.reservedSmem.offset0,@object
	.size		.nv.reservedSmem.offset0,0x4
	.type		__assertfail,@function
